//
// Generated by NVIDIA NVVM Compiler
//
// Compiler Build ID: CL-36424714
// Cuda compilation tools, release 13.0, V13.0.88
// Based on NVVM 20.0.0
//

.version 9.0
.target sm_100
.address_size 64

	// .globl	dm_batch_f32

.visible .entry dm_batch_f32(
	.param .u64 .ptr .align 1 dm_batch_f32_param_0,
	.param .u64 .ptr .align 1 dm_batch_f32_param_1,
	.param .u64 .ptr .align 1 dm_batch_f32_param_2,
	.param .u32 dm_batch_f32_param_3,
	.param .u32 dm_batch_f32_param_4,
	.param .u32 dm_batch_f32_param_5,
	.param .u64 .ptr .align 1 dm_batch_f32_param_6,
	.param .u64 .ptr .align 1 dm_batch_f32_param_7
)
{
	.reg .pred 	%p<131>;
	.reg .b32 	%r<108>;
	.reg .b32 	%f<55>;
	.reg .b64 	%rd<144>;
	.reg .b64 	%fd<359>;

	ld.param.u64 	%rd53, [dm_batch_f32_param_0];
	ld.param.u64 	%rd54, [dm_batch_f32_param_1];
	ld.param.u64 	%rd55, [dm_batch_f32_param_2];
	ld.param.u32 	%r56, [dm_batch_f32_param_3];
	ld.param.u32 	%r58, [dm_batch_f32_param_4];
	ld.param.u64 	%rd56, [dm_batch_f32_param_6];
	cvta.to.global.u64 	%rd1, %rd54;
	cvta.to.global.u64 	%rd2, %rd53;
	mov.u32 	%r59, %ctaid.x;
	mov.u32 	%r60, %ntid.x;
	mov.u32 	%r61, %tid.x;
	mad.lo.s32 	%r1, %r59, %r60, %r61;
	setp.ge.s32 	%p1, %r1, %r58;
	@%p1 bra 	$L__BB0_89;
	ld.param.u64 	%rd127, [dm_batch_f32_param_7];
	cvta.to.global.u64 	%rd58, %rd55;
	cvta.to.global.u64 	%rd3, %rd56;
	cvta.to.global.u64 	%rd4, %rd127;
	mul.wide.s32 	%rd59, %r1, 4;
	add.s64 	%rd60, %rd58, %rd59;
	ld.global.nc.u32 	%r2, [%rd60];
	mul.lo.s32 	%r3, %r56, %r1;
	mul.wide.s32 	%rd61, %r3, 4;
	add.s64 	%rd5, %rd3, %rd61;
	add.s64 	%rd6, %rd4, %rd61;
	setp.lt.s32 	%p2, %r56, 1;
	@%p2 bra 	$L__BB0_26;
	and.b32  	%r4, %r56, 15;
	setp.lt.u32 	%p3, %r56, 16;
	mov.b32 	%r89, 0;
	@%p3 bra 	$L__BB0_5;
	and.b32  	%r89, %r56, 2147483632;
	neg.s32 	%r93, %r89;
	add.s64 	%rd63, %rd61, %rd3;
	add.s64 	%rd131, %rd63, 32;
$L__BB0_4:
	.pragma "nounroll";
	mov.b32 	%r63, 2143289344;
	st.global.u32 	[%rd131+-32], %r63;
	st.global.u32 	[%rd131+-28], %r63;
	st.global.u32 	[%rd131+-24], %r63;
	st.global.u32 	[%rd131+-20], %r63;
	st.global.u32 	[%rd131+-16], %r63;
	st.global.u32 	[%rd131+-12], %r63;
	st.global.u32 	[%rd131+-8], %r63;
	st.global.u32 	[%rd131+-4], %r63;
	st.global.u32 	[%rd131], %r63;
	st.global.u32 	[%rd131+4], %r63;
	st.global.u32 	[%rd131+8], %r63;
	st.global.u32 	[%rd131+12], %r63;
	st.global.u32 	[%rd131+16], %r63;
	st.global.u32 	[%rd131+20], %r63;
	st.global.u32 	[%rd131+24], %r63;
	st.global.u32 	[%rd131+28], %r63;
	add.s32 	%r93, %r93, 16;
	add.s64 	%rd131, %rd131, 64;
	setp.eq.s32 	%p4, %r93, 0;
	@%p4 bra 	$L__BB0_5;
	bra.uni 	$L__BB0_4;
$L__BB0_5:
	setp.eq.s32 	%p5, %r4, 0;
	@%p5 bra 	$L__BB0_14;
	and.b32  	%r8, %r56, 7;
	setp.lt.u32 	%p6, %r4, 8;
	@%p6 bra 	$L__BB0_8;
	mul.wide.u32 	%rd64, %r89, 4;
	add.s64 	%rd65, %rd5, %rd64;
	mov.b32 	%r64, 2143289344;
	st.global.u32 	[%rd65], %r64;
	st.global.u32 	[%rd65+4], %r64;
	st.global.u32 	[%rd65+8], %r64;
	st.global.u32 	[%rd65+12], %r64;
	st.global.u32 	[%rd65+16], %r64;
	st.global.u32 	[%rd65+20], %r64;
	st.global.u32 	[%rd65+24], %r64;
	st.global.u32 	[%rd65+28], %r64;
	add.s32 	%r89, %r89, 8;
$L__BB0_8:
	setp.eq.s32 	%p7, %r8, 0;
	@%p7 bra 	$L__BB0_14;
	and.b32  	%r11, %r56, 3;
	setp.lt.u32 	%p8, %r8, 4;
	@%p8 bra 	$L__BB0_11;
	mul.wide.u32 	%rd66, %r89, 4;
	add.s64 	%rd67, %rd5, %rd66;
	mov.b32 	%r65, 2143289344;
	st.global.u32 	[%rd67], %r65;
	st.global.u32 	[%rd67+4], %r65;
	st.global.u32 	[%rd67+8], %r65;
	st.global.u32 	[%rd67+12], %r65;
	add.s32 	%r89, %r89, 4;
$L__BB0_11:
	setp.eq.s32 	%p9, %r11, 0;
	@%p9 bra 	$L__BB0_14;
	mul.wide.u32 	%rd69, %r89, 4;
	add.s64 	%rd70, %rd61, %rd69;
	add.s64 	%rd130, %rd3, %rd70;
	neg.s32 	%r92, %r11;
$L__BB0_13:
	.pragma "nounroll";
	mov.b32 	%r66, 2143289344;
	st.global.u32 	[%rd130], %r66;
	add.s64 	%rd130, %rd130, 4;
	add.s32 	%r92, %r92, 1;
	setp.ne.s32 	%p10, %r92, 0;
	@%p10 bra 	$L__BB0_13;
$L__BB0_14:
	setp.lt.u32 	%p11, %r56, 16;
	mov.b32 	%r95, 0;
	@%p11 bra 	$L__BB0_17;
	and.b32  	%r95, %r56, 2147483632;
	neg.s32 	%r94, %r95;
	add.s64 	%rd72, %rd61, %rd4;
	add.s64 	%rd132, %rd72, 32;
$L__BB0_16:
	.pragma "nounroll";
	mov.b32 	%r68, 2143289344;
	st.global.u32 	[%rd132+-32], %r68;
	st.global.u32 	[%rd132+-28], %r68;
	st.global.u32 	[%rd132+-24], %r68;
	st.global.u32 	[%rd132+-20], %r68;
	st.global.u32 	[%rd132+-16], %r68;
	st.global.u32 	[%rd132+-12], %r68;
	st.global.u32 	[%rd132+-8], %r68;
	st.global.u32 	[%rd132+-4], %r68;
	st.global.u32 	[%rd132], %r68;
	st.global.u32 	[%rd132+4], %r68;
	st.global.u32 	[%rd132+8], %r68;
	st.global.u32 	[%rd132+12], %r68;
	st.global.u32 	[%rd132+16], %r68;
	st.global.u32 	[%rd132+20], %r68;
	st.global.u32 	[%rd132+24], %r68;
	st.global.u32 	[%rd132+28], %r68;
	add.s32 	%r94, %r94, 16;
	add.s64 	%rd132, %rd132, 64;
	setp.ne.s32 	%p12, %r94, 0;
	@%p12 bra 	$L__BB0_16;
$L__BB0_17:
	setp.eq.s32 	%p13, %r4, 0;
	@%p13 bra 	$L__BB0_26;
	and.b32  	%r24, %r56, 7;
	setp.lt.u32 	%p14, %r4, 8;
	@%p14 bra 	$L__BB0_20;
	mul.wide.u32 	%rd73, %r95, 4;
	add.s64 	%rd74, %rd6, %rd73;
	mov.b32 	%r69, 2143289344;
	st.global.u32 	[%rd74], %r69;
	st.global.u32 	[%rd74+4], %r69;
	st.global.u32 	[%rd74+8], %r69;
	st.global.u32 	[%rd74+12], %r69;
	st.global.u32 	[%rd74+16], %r69;
	st.global.u32 	[%rd74+20], %r69;
	st.global.u32 	[%rd74+24], %r69;
	st.global.u32 	[%rd74+28], %r69;
	add.s32 	%r95, %r95, 8;
$L__BB0_20:
	setp.eq.s32 	%p15, %r24, 0;
	@%p15 bra 	$L__BB0_26;
	and.b32  	%r27, %r56, 3;
	setp.lt.u32 	%p16, %r24, 4;
	@%p16 bra 	$L__BB0_23;
	mul.wide.u32 	%rd75, %r95, 4;
	add.s64 	%rd76, %rd6, %rd75;
	mov.b32 	%r70, 2143289344;
	st.global.u32 	[%rd76], %r70;
	st.global.u32 	[%rd76+4], %r70;
	st.global.u32 	[%rd76+8], %r70;
	st.global.u32 	[%rd76+12], %r70;
	add.s32 	%r95, %r95, 4;
$L__BB0_23:
	setp.eq.s32 	%p17, %r27, 0;
	@%p17 bra 	$L__BB0_26;
	mul.wide.u32 	%rd78, %r95, 4;
	add.s64 	%rd79, %rd61, %rd78;
	add.s64 	%rd133, %rd4, %rd79;
	neg.s32 	%r98, %r27;
$L__BB0_25:
	.pragma "nounroll";
	mov.b32 	%r71, 2143289344;
	st.global.u32 	[%rd133], %r71;
	add.s64 	%rd133, %rd133, 4;
	add.s32 	%r98, %r98, 1;
	setp.ne.s32 	%p18, %r98, 0;
	@%p18 bra 	$L__BB0_25;
$L__BB0_26:
	setp.lt.s32 	%p19, %r2, 1;
	@%p19 bra 	$L__BB0_89;
	ld.param.u32 	%r84, [dm_batch_f32_param_5];
	setp.lt.s32 	%p20, %r84, 0;
	add.s32 	%r106, %r2, %r84;
	setp.lt.s32 	%p21, %r56, %r106;
	or.pred  	%p22, %p20, %p21;
	@%p22 bra 	$L__BB0_89;
	ld.param.u32 	%r85, [dm_batch_f32_param_5];
	add.s32 	%r72, %r106, -1;
	mul.wide.u32 	%rd80, %r85, 4;
	add.s64 	%rd81, %rd2, %rd80;
	ld.global.nc.f32 	%f1, [%rd81];
	cvt.f64.f32 	%fd343, %f1;
	add.s64 	%rd82, %rd1, %rd80;
	ld.global.nc.f32 	%f2, [%rd82];
	cvt.f64.f32 	%fd344, %f2;
	setp.ge.s32 	%p23, %r85, %r72;
	mov.f64 	%fd292, 0d0000000000000000;
	mov.f64 	%fd291, %fd292;
	@%p23 bra 	$L__BB0_82;
	ld.param.u32 	%r101, [dm_batch_f32_param_5];
	add.s32 	%r34, %r2, -1;
	add.s32 	%r73, %r2, -2;
	setp.lt.u32 	%p24, %r73, 7;
	mov.f64 	%fd291, 0d0000000000000000;
	mov.f64 	%fd292, %fd291;
	@%p24 bra 	$L__BB0_56;
	ld.param.u32 	%r101, [dm_batch_f32_param_5];
	and.b32  	%r74, %r34, -8;
	neg.s32 	%r99, %r74;
	mul.wide.u32 	%rd83, %r101, 4;
	add.s64 	%rd84, %rd83, 16;
	add.s64 	%rd135, %rd1, %rd84;
	add.s64 	%rd134, %rd2, %rd84;
	mov.f64 	%fd291, 0d0000000000000000;
$L__BB0_31:
	.pragma "nounroll";
	ld.global.nc.f32 	%f3, [%rd134+-12];
	cvt.f64.f32 	%fd7, %f3;
	ld.global.nc.f32 	%f4, [%rd135+-12];
	cvt.f64.f32 	%fd8, %f4;
	sub.f64 	%fd174, %fd7, %fd343;
	sub.f64 	%fd175, %fd344, %fd8;
	setp.leu.f64 	%p25, %fd174, 0d0000000000000000;
	setp.leu.f64 	%p26, %fd174, %fd175;
	or.pred  	%p27, %p25, %p26;
	@%p27 bra 	$L__BB0_33;
	add.f64 	%fd292, %fd292, %fd174;
	bra.uni 	$L__BB0_34;
$L__BB0_33:
	setp.gt.f64 	%p28, %fd175, 0d0000000000000000;
	setp.gt.f64 	%p29, %fd175, %fd174;
	add.f64 	%fd176, %fd291, %fd175;
	selp.f64 	%fd177, %fd176, %fd291, %p29;
	selp.f64 	%fd291, %fd177, %fd291, %p28;
$L__BB0_34:
	ld.global.nc.f32 	%f5, [%rd134+-8];
	cvt.f64.f32 	%fd15, %f5;
	ld.global.nc.f32 	%f6, [%rd135+-8];
	cvt.f64.f32 	%fd16, %f6;
	sub.f64 	%fd178, %fd15, %fd7;
	sub.f64 	%fd179, %fd8, %fd16;
	setp.gt.f64 	%p30, %fd178, 0d0000000000000000;
	setp.gt.f64 	%p31, %fd178, %fd179;
	and.pred  	%p32, %p30, %p31;
	@%p32 bra 	$L__BB0_36;
	setp.gt.f64 	%p33, %fd179, 0d0000000000000000;
	setp.gt.f64 	%p34, %fd179, %fd178;
	add.f64 	%fd180, %fd291, %fd179;
	selp.f64 	%fd181, %fd180, %fd291, %p34;
	selp.f64 	%fd291, %fd181, %fd291, %p33;
	bra.uni 	$L__BB0_37;
$L__BB0_36:
	add.f64 	%fd292, %fd292, %fd178;
$L__BB0_37:
	ld.global.nc.f32 	%f7, [%rd134+-4];
	cvt.f64.f32 	%fd23, %f7;
	ld.global.nc.f32 	%f8, [%rd135+-4];
	cvt.f64.f32 	%fd24, %f8;
	sub.f64 	%fd182, %fd23, %fd15;
	sub.f64 	%fd183, %fd16, %fd24;
	setp.gt.f64 	%p35, %fd182, 0d0000000000000000;
	setp.gt.f64 	%p36, %fd182, %fd183;
	and.pred  	%p37, %p35, %p36;
	@%p37 bra 	$L__BB0_39;
	setp.gt.f64 	%p38, %fd183, 0d0000000000000000;
	setp.gt.f64 	%p39, %fd183, %fd182;
	add.f64 	%fd184, %fd291, %fd183;
	selp.f64 	%fd185, %fd184, %fd291, %p39;
	selp.f64 	%fd291, %fd185, %fd291, %p38;
	bra.uni 	$L__BB0_40;
$L__BB0_39:
	add.f64 	%fd292, %fd292, %fd182;
$L__BB0_40:
	ld.global.nc.f32 	%f9, [%rd134];
	cvt.f64.f32 	%fd31, %f9;
	ld.global.nc.f32 	%f10, [%rd135];
	cvt.f64.f32 	%fd32, %f10;
	sub.f64 	%fd186, %fd31, %fd23;
	sub.f64 	%fd187, %fd24, %fd32;
	setp.gt.f64 	%p40, %fd186, 0d0000000000000000;
	setp.gt.f64 	%p41, %fd186, %fd187;
	and.pred  	%p42, %p40, %p41;
	@%p42 bra 	$L__BB0_42;
	setp.gt.f64 	%p43, %fd187, 0d0000000000000000;
	setp.gt.f64 	%p44, %fd187, %fd186;
	add.f64 	%fd188, %fd291, %fd187;
	selp.f64 	%fd189, %fd188, %fd291, %p44;
	selp.f64 	%fd291, %fd189, %fd291, %p43;
	bra.uni 	$L__BB0_43;
$L__BB0_42:
	add.f64 	%fd292, %fd292, %fd186;
$L__BB0_43:
	ld.global.nc.f32 	%f11, [%rd134+4];
	cvt.f64.f32 	%fd39, %f11;
	ld.global.nc.f32 	%f12, [%rd135+4];
	cvt.f64.f32 	%fd40, %f12;
	sub.f64 	%fd190, %fd39, %fd31;
	sub.f64 	%fd191, %fd32, %fd40;
	setp.gt.f64 	%p45, %fd190, 0d0000000000000000;
	setp.gt.f64 	%p46, %fd190, %fd191;
	and.pred  	%p47, %p45, %p46;
	@%p47 bra 	$L__BB0_45;
	setp.gt.f64 	%p48, %fd191, 0d0000000000000000;
	setp.gt.f64 	%p49, %fd191, %fd190;
	add.f64 	%fd192, %fd291, %fd191;
	selp.f64 	%fd193, %fd192, %fd291, %p49;
	selp.f64 	%fd291, %fd193, %fd291, %p48;
	bra.uni 	$L__BB0_46;
$L__BB0_45:
	add.f64 	%fd292, %fd292, %fd190;
$L__BB0_46:
	ld.global.nc.f32 	%f13, [%rd134+8];
	cvt.f64.f32 	%fd47, %f13;
	ld.global.nc.f32 	%f14, [%rd135+8];
	cvt.f64.f32 	%fd48, %f14;
	sub.f64 	%fd194, %fd47, %fd39;
	sub.f64 	%fd195, %fd40, %fd48;
	setp.gt.f64 	%p50, %fd194, 0d0000000000000000;
	setp.gt.f64 	%p51, %fd194, %fd195;
	and.pred  	%p52, %p50, %p51;
	@%p52 bra 	$L__BB0_48;
	setp.gt.f64 	%p53, %fd195, 0d0000000000000000;
	setp.gt.f64 	%p54, %fd195, %fd194;
	add.f64 	%fd196, %fd291, %fd195;
	selp.f64 	%fd197, %fd196, %fd291, %p54;
	selp.f64 	%fd291, %fd197, %fd291, %p53;
	bra.uni 	$L__BB0_49;
$L__BB0_48:
	add.f64 	%fd292, %fd292, %fd194;
$L__BB0_49:
	ld.global.nc.f32 	%f15, [%rd134+12];
	cvt.f64.f32 	%fd55, %f15;
	ld.global.nc.f32 	%f16, [%rd135+12];
	cvt.f64.f32 	%fd56, %f16;
	sub.f64 	%fd198, %fd55, %fd47;
	sub.f64 	%fd199, %fd48, %fd56;
	setp.gt.f64 	%p55, %fd198, 0d0000000000000000;
	setp.gt.f64 	%p56, %fd198, %fd199;
	and.pred  	%p57, %p55, %p56;
	@%p57 bra 	$L__BB0_51;
	setp.gt.f64 	%p58, %fd199, 0d0000000000000000;
	setp.gt.f64 	%p59, %fd199, %fd198;
	add.f64 	%fd200, %fd291, %fd199;
	selp.f64 	%fd201, %fd200, %fd291, %p59;
	selp.f64 	%fd291, %fd201, %fd291, %p58;
	bra.uni 	$L__BB0_52;
$L__BB0_51:
	add.f64 	%fd292, %fd292, %fd198;
$L__BB0_52:
	ld.global.nc.f32 	%f17, [%rd134+16];
	cvt.f64.f32 	%fd343, %f17;
	ld.global.nc.f32 	%f18, [%rd135+16];
	cvt.f64.f32 	%fd344, %f18;
	sub.f64 	%fd202, %fd343, %fd55;
	sub.f64 	%fd203, %fd56, %fd344;
	setp.gt.f64 	%p60, %fd202, 0d0000000000000000;
	setp.gt.f64 	%p61, %fd202, %fd203;
	and.pred  	%p62, %p60, %p61;
	@%p62 bra 	$L__BB0_54;
	setp.gt.f64 	%p63, %fd203, 0d0000000000000000;
	setp.gt.f64 	%p64, %fd203, %fd202;
	add.f64 	%fd204, %fd291, %fd203;
	selp.f64 	%fd205, %fd204, %fd291, %p64;
	selp.f64 	%fd291, %fd205, %fd291, %p63;
	bra.uni 	$L__BB0_55;
$L__BB0_54:
	add.f64 	%fd292, %fd292, %fd202;
$L__BB0_55:
	add.s32 	%r99, %r99, 8;
	add.s64 	%rd135, %rd135, 32;
	add.s64 	%rd134, %rd134, 32;
	add.s32 	%r101, %r101, 8;
	setp.ne.s32 	%p65, %r99, 0;
	@%p65 bra 	$L__BB0_31;
$L__BB0_56:
	add.s32 	%r41, %r2, -1;
	and.b32  	%r75, %r41, 7;
	setp.eq.s32 	%p66, %r75, 0;
	@%p66 bra 	$L__BB0_82;
	setp.lt.u32 	%p67, %r75, 4;
	@%p67 bra 	$L__BB0_70;
	ld.param.u64 	%rd122, [dm_batch_f32_param_1];
	ld.param.u64 	%rd117, [dm_batch_f32_param_0];
	cvta.to.global.u64 	%rd85, %rd117;
	mul.wide.u32 	%rd86, %r101, 4;
	add.s64 	%rd25, %rd85, %rd86;
	ld.global.nc.f32 	%f19, [%rd25+4];
	cvt.f64.f32 	%fd79, %f19;
	cvta.to.global.u64 	%rd87, %rd122;
	add.s64 	%rd26, %rd87, %rd86;
	ld.global.nc.f32 	%f20, [%rd26+4];
	cvt.f64.f32 	%fd80, %f20;
	sub.f64 	%fd207, %fd79, %fd343;
	sub.f64 	%fd208, %fd344, %fd80;
	setp.gt.f64 	%p68, %fd207, 0d0000000000000000;
	setp.gt.f64 	%p69, %fd207, %fd208;
	and.pred  	%p70, %p68, %p69;
	@%p70 bra 	$L__BB0_60;
	setp.gt.f64 	%p71, %fd208, 0d0000000000000000;
	setp.gt.f64 	%p72, %fd208, %fd207;
	add.f64 	%fd209, %fd291, %fd208;
	selp.f64 	%fd210, %fd209, %fd291, %p72;
	selp.f64 	%fd291, %fd210, %fd291, %p71;
	bra.uni 	$L__BB0_61;
$L__BB0_60:
	add.f64 	%fd292, %fd292, %fd207;
$L__BB0_61:
	ld.global.nc.f32 	%f21, [%rd25+8];
	cvt.f64.f32 	%fd87, %f21;
	ld.global.nc.f32 	%f22, [%rd26+8];
	cvt.f64.f32 	%fd88, %f22;
	sub.f64 	%fd211, %fd87, %fd79;
	sub.f64 	%fd212, %fd80, %fd88;
	setp.gt.f64 	%p73, %fd211, 0d0000000000000000;
	setp.gt.f64 	%p74, %fd211, %fd212;
	and.pred  	%p75, %p73, %p74;
	@%p75 bra 	$L__BB0_63;
	setp.gt.f64 	%p76, %fd212, 0d0000000000000000;
	setp.gt.f64 	%p77, %fd212, %fd211;
	add.f64 	%fd213, %fd291, %fd212;
	selp.f64 	%fd214, %fd213, %fd291, %p77;
	selp.f64 	%fd291, %fd214, %fd291, %p76;
	bra.uni 	$L__BB0_64;
$L__BB0_63:
	add.f64 	%fd292, %fd292, %fd211;
$L__BB0_64:
	ld.global.nc.f32 	%f23, [%rd25+12];
	cvt.f64.f32 	%fd95, %f23;
	ld.global.nc.f32 	%f24, [%rd26+12];
	cvt.f64.f32 	%fd96, %f24;
	sub.f64 	%fd215, %fd95, %fd87;
	sub.f64 	%fd216, %fd88, %fd96;
	setp.gt.f64 	%p78, %fd215, 0d0000000000000000;
	setp.gt.f64 	%p79, %fd215, %fd216;
	and.pred  	%p80, %p78, %p79;
	@%p80 bra 	$L__BB0_66;
	setp.gt.f64 	%p81, %fd216, 0d0000000000000000;
	setp.gt.f64 	%p82, %fd216, %fd215;
	add.f64 	%fd217, %fd291, %fd216;
	selp.f64 	%fd218, %fd217, %fd291, %p82;
	selp.f64 	%fd291, %fd218, %fd291, %p81;
	bra.uni 	$L__BB0_67;
$L__BB0_66:
	add.f64 	%fd292, %fd292, %fd215;
$L__BB0_67:
	add.s32 	%r101, %r101, 4;
	ld.global.nc.f32 	%f25, [%rd25+16];
	cvt.f64.f32 	%fd343, %f25;
	ld.global.nc.f32 	%f26, [%rd26+16];
	cvt.f64.f32 	%fd344, %f26;
	sub.f64 	%fd219, %fd343, %fd95;
	sub.f64 	%fd220, %fd96, %fd344;
	setp.gt.f64 	%p83, %fd219, 0d0000000000000000;
	setp.gt.f64 	%p84, %fd219, %fd220;
	and.pred  	%p85, %p83, %p84;
	@%p85 bra 	$L__BB0_69;
	setp.gt.f64 	%p86, %fd220, 0d0000000000000000;
	setp.gt.f64 	%p87, %fd220, %fd219;
	add.f64 	%fd221, %fd291, %fd220;
	selp.f64 	%fd222, %fd221, %fd291, %p87;
	selp.f64 	%fd291, %fd222, %fd291, %p86;
	bra.uni 	$L__BB0_70;
$L__BB0_69:
	add.f64 	%fd292, %fd292, %fd219;
$L__BB0_70:
	add.s32 	%r44, %r2, -1;
	and.b32  	%r77, %r44, 3;
	setp.eq.s32 	%p88, %r77, 0;
	@%p88 bra 	$L__BB0_82;
	setp.eq.s32 	%p89, %r77, 1;
	@%p89 bra 	$L__BB0_78;
	ld.param.u64 	%rd123, [dm_batch_f32_param_1];
	ld.param.u64 	%rd118, [dm_batch_f32_param_0];
	cvta.to.global.u64 	%rd27, %rd118;
	mul.wide.u32 	%rd88, %r101, 4;
	add.s64 	%rd89, %rd27, %rd88;
	ld.global.nc.f32 	%f27, [%rd89+4];
	cvt.f64.f32 	%fd117, %f27;
	cvta.to.global.u64 	%rd90, %rd123;
	add.s64 	%rd28, %rd90, %rd88;
	ld.global.nc.f32 	%f28, [%rd28+4];
	cvt.f64.f32 	%fd118, %f28;
	sub.f64 	%fd224, %fd117, %fd343;
	sub.f64 	%fd225, %fd344, %fd118;
	setp.gt.f64 	%p90, %fd224, 0d0000000000000000;
	setp.gt.f64 	%p91, %fd224, %fd225;
	and.pred  	%p92, %p90, %p91;
	@%p92 bra 	$L__BB0_74;
	setp.gt.f64 	%p93, %fd225, 0d0000000000000000;
	setp.gt.f64 	%p94, %fd225, %fd224;
	add.f64 	%fd226, %fd291, %fd225;
	selp.f64 	%fd227, %fd226, %fd291, %p94;
	selp.f64 	%fd291, %fd227, %fd291, %p93;
	bra.uni 	$L__BB0_75;
$L__BB0_74:
	add.f64 	%fd292, %fd292, %fd224;
$L__BB0_75:
	add.s32 	%r101, %r101, 2;
	ld.global.nc.f32 	%f29, [%rd89+8];
	cvt.f64.f32 	%fd343, %f29;
	ld.global.nc.f32 	%f30, [%rd28+8];
	cvt.f64.f32 	%fd344, %f30;
	sub.f64 	%fd228, %fd343, %fd117;
	sub.f64 	%fd229, %fd118, %fd344;
	setp.gt.f64 	%p95, %fd228, 0d0000000000000000;
	setp.gt.f64 	%p96, %fd228, %fd229;
	and.pred  	%p97, %p95, %p96;
	@%p97 bra 	$L__BB0_77;
	setp.gt.f64 	%p98, %fd229, 0d0000000000000000;
	setp.gt.f64 	%p99, %fd229, %fd228;
	add.f64 	%fd230, %fd291, %fd229;
	selp.f64 	%fd231, %fd230, %fd291, %p99;
	selp.f64 	%fd291, %fd231, %fd291, %p98;
	bra.uni 	$L__BB0_78;
$L__BB0_77:
	add.f64 	%fd292, %fd292, %fd228;
$L__BB0_78:
	and.b32  	%r79, %r2, 1;
	setp.eq.b32 	%p100, %r79, 1;
	@%p100 bra 	$L__BB0_82;
	ld.param.u64 	%rd124, [dm_batch_f32_param_1];
	ld.param.u64 	%rd119, [dm_batch_f32_param_0];
	cvta.to.global.u64 	%rd93, %rd119;
	mul.wide.u32 	%rd94, %r101, 4;
	add.s64 	%rd95, %rd93, %rd94;
	ld.global.nc.f32 	%f31, [%rd95+4];
	cvt.f64.f32 	%fd139, %f31;
	cvta.to.global.u64 	%rd96, %rd124;
	add.s64 	%rd97, %rd96, %rd94;
	ld.global.nc.f32 	%f32, [%rd97+4];
	cvt.f64.f32 	%fd140, %f32;
	sub.f64 	%fd232, %fd139, %fd343;
	sub.f64 	%fd233, %fd344, %fd140;
	setp.gt.f64 	%p101, %fd232, 0d0000000000000000;
	setp.gt.f64 	%p102, %fd232, %fd233;
	and.pred  	%p103, %p101, %p102;
	@%p103 bra 	$L__BB0_81;
	setp.gt.f64 	%p104, %fd233, 0d0000000000000000;
	setp.gt.f64 	%p105, %fd233, %fd232;
	add.f64 	%fd234, %fd291, %fd233;
	selp.f64 	%fd235, %fd234, %fd291, %p105;
	selp.f64 	%fd291, %fd235, %fd291, %p104;
	mov.f64 	%fd343, %fd139;
	mov.f64 	%fd344, %fd140;
	bra.uni 	$L__BB0_82;
$L__BB0_81:
	add.f64 	%fd292, %fd292, %fd232;
	mov.f64 	%fd343, %fd139;
	mov.f64 	%fd344, %fd140;
$L__BB0_82:
	cvt.rn.f32.f64 	%f33, %fd292;
	mul.wide.u32 	%rd100, %r72, 4;
	add.s64 	%rd101, %rd5, %rd100;
	st.global.f32 	[%rd101], %f33;
	cvt.rn.f32.f64 	%f34, %fd291;
	add.s64 	%rd102, %rd4, %rd61;
	add.s64 	%rd103, %rd102, %rd100;
	st.global.f32 	[%rd103], %f34;
	setp.le.s32 	%p106, %r56, %r106;
	@%p106 bra 	$L__BB0_89;
	cvt.rn.f64.u32 	%fd236, %r2;
	rcp.rn.f64 	%fd237, %fd236;
	mov.f64 	%fd238, 0d3FF0000000000000;
	sub.f64 	%fd149, %fd238, %fd237;
	sub.s32 	%r81, %r56, %r106;
	and.b32  	%r47, %r81, 3;
	setp.eq.s32 	%p107, %r47, 0;
	@%p107 bra 	$L__BB0_86;
	ld.param.u64 	%rd128, [dm_batch_f32_param_7];
	ld.param.u64 	%rd125, [dm_batch_f32_param_1];
	ld.param.u64 	%rd120, [dm_batch_f32_param_0];
	mul.wide.u32 	%rd105, %r106, 4;
	add.s64 	%rd106, %rd61, %rd105;
	cvta.to.global.u64 	%rd107, %rd128;
	add.s64 	%rd139, %rd107, %rd106;
	add.s64 	%rd138, %rd3, %rd106;
	cvta.to.global.u64 	%rd108, %rd125;
	add.s64 	%rd137, %rd108, %rd105;
	cvta.to.global.u64 	%rd109, %rd120;
	add.s64 	%rd136, %rd109, %rd105;
	neg.s32 	%r104, %r47;
	mov.f64 	%fd349, %fd344;
	mov.f64 	%fd350, %fd343;
$L__BB0_85:
	.pragma "nounroll";
	ld.global.nc.f32 	%f35, [%rd136];
	cvt.f64.f32 	%fd343, %f35;
	ld.global.nc.f32 	%f36, [%rd137];
	cvt.f64.f32 	%fd344, %f36;
	sub.f64 	%fd239, %fd343, %fd350;
	sub.f64 	%fd241, %fd349, %fd344;
	setp.gt.f64 	%p108, %fd239, 0d0000000000000000;
	setp.gt.f64 	%p109, %fd239, %fd241;
	selp.f64 	%fd243, %fd239, 0d0000000000000000, %p109;
	selp.f64 	%fd244, %fd243, 0d0000000000000000, %p108;
	setp.gt.f64 	%p110, %fd241, 0d0000000000000000;
	setp.gt.f64 	%p111, %fd241, %fd239;
	selp.f64 	%fd245, %fd241, 0d0000000000000000, %p111;
	selp.f64 	%fd246, %fd245, 0d0000000000000000, %p110;
	fma.rn.f64 	%fd292, %fd149, %fd292, %fd244;
	fma.rn.f64 	%fd291, %fd149, %fd291, %fd246;
	cvt.rn.f32.f64 	%f37, %fd292;
	st.global.f32 	[%rd138], %f37;
	cvt.rn.f32.f64 	%f38, %fd291;
	st.global.f32 	[%rd139], %f38;
	add.s32 	%r106, %r106, 1;
	add.s64 	%rd139, %rd139, 4;
	add.s64 	%rd138, %rd138, 4;
	add.s64 	%rd137, %rd137, 4;
	add.s64 	%rd136, %rd136, 4;
	add.s32 	%r104, %r104, 1;
	setp.ne.s32 	%p112, %r104, 0;
	mov.f64 	%fd349, %fd344;
	mov.f64 	%fd350, %fd343;
	@%p112 bra 	$L__BB0_85;
$L__BB0_86:
	ld.param.u32 	%r88, [dm_batch_f32_param_5];
	sub.s32 	%r82, %r2, %r56;
	add.s32 	%r83, %r82, %r88;
	setp.gt.u32 	%p113, %r83, -4;
	@%p113 bra 	$L__BB0_89;
	ld.param.u64 	%rd129, [dm_batch_f32_param_7];
	ld.param.u64 	%rd126, [dm_batch_f32_param_1];
	ld.param.u64 	%rd121, [dm_batch_f32_param_0];
	mul.wide.u32 	%rd110, %r106, 4;
	add.s64 	%rd111, %rd110, 8;
	cvta.to.global.u64 	%rd112, %rd121;
	add.s64 	%rd143, %rd112, %rd111;
	cvta.to.global.u64 	%rd113, %rd126;
	add.s64 	%rd142, %rd113, %rd111;
	mul.wide.s32 	%rd114, %r3, 4;
	add.s64 	%rd115, %rd111, %rd114;
	add.s64 	%rd141, %rd3, %rd115;
	cvta.to.global.u64 	%rd116, %rd129;
	add.s64 	%rd140, %rd116, %rd115;
$L__BB0_88:
	ld.global.nc.f32 	%f39, [%rd143+-8];
	cvt.f64.f32 	%fd247, %f39;
	ld.global.nc.f32 	%f40, [%rd142+-8];
	cvt.f64.f32 	%fd248, %f40;
	sub.f64 	%fd249, %fd247, %fd343;
	sub.f64 	%fd251, %fd344, %fd248;
	setp.gt.f64 	%p114, %fd249, 0d0000000000000000;
	setp.gt.f64 	%p115, %fd249, %fd251;
	selp.f64 	%fd253, %fd249, 0d0000000000000000, %p115;
	selp.f64 	%fd254, %fd253, 0d0000000000000000, %p114;
	setp.gt.f64 	%p116, %fd251, 0d0000000000000000;
	setp.gt.f64 	%p117, %fd251, %fd249;
	selp.f64 	%fd255, %fd251, 0d0000000000000000, %p117;
	selp.f64 	%fd256, %fd255, 0d0000000000000000, %p116;
	fma.rn.f64 	%fd257, %fd149, %fd292, %fd254;
	fma.rn.f64 	%fd258, %fd149, %fd291, %fd256;
	cvt.rn.f32.f64 	%f41, %fd257;
	st.global.f32 	[%rd141+-8], %f41;
	cvt.rn.f32.f64 	%f42, %fd258;
	st.global.f32 	[%rd140+-8], %f42;
	ld.global.nc.f32 	%f43, [%rd143+-4];
	cvt.f64.f32 	%fd259, %f43;
	ld.global.nc.f32 	%f44, [%rd142+-4];
	cvt.f64.f32 	%fd260, %f44;
	sub.f64 	%fd261, %fd259, %fd247;
	sub.f64 	%fd263, %fd248, %fd260;
	setp.gt.f64 	%p118, %fd261, 0d0000000000000000;
	setp.gt.f64 	%p119, %fd261, %fd263;
	selp.f64 	%fd265, %fd261, 0d0000000000000000, %p119;
	selp.f64 	%fd266, %fd265, 0d0000000000000000, %p118;
	setp.gt.f64 	%p120, %fd263, 0d0000000000000000;
	setp.gt.f64 	%p121, %fd263, %fd261;
	selp.f64 	%fd267, %fd263, 0d0000000000000000, %p121;
	selp.f64 	%fd268, %fd267, 0d0000000000000000, %p120;
	fma.rn.f64 	%fd269, %fd149, %fd257, %fd266;
	fma.rn.f64 	%fd270, %fd149, %fd258, %fd268;
	cvt.rn.f32.f64 	%f45, %fd269;
	st.global.f32 	[%rd141+-4], %f45;
	cvt.rn.f32.f64 	%f46, %fd270;
	st.global.f32 	[%rd140+-4], %f46;
	ld.global.nc.f32 	%f47, [%rd143];
	cvt.f64.f32 	%fd271, %f47;
	ld.global.nc.f32 	%f48, [%rd142];
	cvt.f64.f32 	%fd272, %f48;
	sub.f64 	%fd273, %fd271, %fd259;
	sub.f64 	%fd275, %fd260, %fd272;
	setp.gt.f64 	%p122, %fd273, 0d0000000000000000;
	setp.gt.f64 	%p123, %fd273, %fd275;
	selp.f64 	%fd277, %fd273, 0d0000000000000000, %p123;
	selp.f64 	%fd278, %fd277, 0d0000000000000000, %p122;
	setp.gt.f64 	%p124, %fd275, 0d0000000000000000;
	setp.gt.f64 	%p125, %fd275, %fd273;
	selp.f64 	%fd279, %fd275, 0d0000000000000000, %p125;
	selp.f64 	%fd280, %fd279, 0d0000000000000000, %p124;
	fma.rn.f64 	%fd281, %fd149, %fd269, %fd278;
	fma.rn.f64 	%fd282, %fd149, %fd270, %fd280;
	cvt.rn.f32.f64 	%f49, %fd281;
	st.global.f32 	[%rd141], %f49;
	cvt.rn.f32.f64 	%f50, %fd282;
	st.global.f32 	[%rd140], %f50;
	ld.global.nc.f32 	%f51, [%rd143+4];
	cvt.f64.f32 	%fd343, %f51;
	ld.global.nc.f32 	%f52, [%rd142+4];
	cvt.f64.f32 	%fd344, %f52;
	sub.f64 	%fd283, %fd343, %fd271;
	sub.f64 	%fd285, %fd272, %fd344;
	setp.gt.f64 	%p126, %fd283, 0d0000000000000000;
	setp.gt.f64 	%p127, %fd283, %fd285;
	selp.f64 	%fd287, %fd283, 0d0000000000000000, %p127;
	selp.f64 	%fd288, %fd287, 0d0000000000000000, %p126;
	setp.gt.f64 	%p128, %fd285, 0d0000000000000000;
	setp.gt.f64 	%p129, %fd285, %fd283;
	selp.f64 	%fd289, %fd285, 0d0000000000000000, %p129;
	selp.f64 	%fd290, %fd289, 0d0000000000000000, %p128;
	fma.rn.f64 	%fd292, %fd149, %fd281, %fd288;
	fma.rn.f64 	%fd291, %fd149, %fd282, %fd290;
	cvt.rn.f32.f64 	%f53, %fd292;
	st.global.f32 	[%rd141+4], %f53;
	cvt.rn.f32.f64 	%f54, %fd291;
	st.global.f32 	[%rd140+4], %f54;
	add.s32 	%r106, %r106, 4;
	add.s64 	%rd143, %rd143, 16;
	add.s64 	%rd142, %rd142, 16;
	add.s64 	%rd141, %rd141, 16;
	add.s64 	%rd140, %rd140, 16;
	setp.lt.s32 	%p130, %r106, %r56;
	@%p130 bra 	$L__BB0_88;
$L__BB0_89:
	ret;

}
	// .globl	dm_many_series_one_param_time_major_f32
.visible .entry dm_many_series_one_param_time_major_f32(
	.param .u64 .ptr .align 1 dm_many_series_one_param_time_major_f32_param_0,
	.param .u64 .ptr .align 1 dm_many_series_one_param_time_major_f32_param_1,
	.param .u32 dm_many_series_one_param_time_major_f32_param_2,
	.param .u32 dm_many_series_one_param_time_major_f32_param_3,
	.param .u32 dm_many_series_one_param_time_major_f32_param_4,
	.param .u64 .ptr .align 1 dm_many_series_one_param_time_major_f32_param_5,
	.param .u64 .ptr .align 1 dm_many_series_one_param_time_major_f32_param_6,
	.param .u64 .ptr .align 1 dm_many_series_one_param_time_major_f32_param_7
)
{
	.reg .pred 	%p<124>;
	.reg .b32 	%r<105>;
	.reg .b32 	%f<55>;
	.reg .b64 	%rd<145>;
	.reg .b64 	%fd<359>;

	ld.param.u64 	%rd31, [dm_many_series_one_param_time_major_f32_param_0];
	ld.param.u64 	%rd27, [dm_many_series_one_param_time_major_f32_param_1];
	ld.param.u32 	%r49, [dm_many_series_one_param_time_major_f32_param_2];
	ld.param.u32 	%r50, [dm_many_series_one_param_time_major_f32_param_3];
	ld.param.u64 	%rd28, [dm_many_series_one_param_time_major_f32_param_5];
	ld.param.u64 	%rd29, [dm_many_series_one_param_time_major_f32_param_6];
	ld.param.u64 	%rd30, [dm_many_series_one_param_time_major_f32_param_7];
	cvta.to.global.u64 	%rd1, %rd30;
	cvta.to.global.u64 	%rd2, %rd29;
	cvta.to.global.u64 	%rd3, %rd27;
	cvta.to.global.u64 	%rd4, %rd31;
	mov.u32 	%r52, %ctaid.x;
	mov.u32 	%r53, %ntid.x;
	mov.u32 	%r54, %tid.x;
	mad.lo.s32 	%r1, %r52, %r53, %r54;
	setp.ge.s32 	%p1, %r1, %r49;
	@%p1 bra 	$L__BB1_76;
	setp.lt.s32 	%p2, %r50, 1;
	@%p2 bra 	$L__BB1_13;
	and.b32  	%r2, %r50, 7;
	setp.lt.u32 	%p3, %r50, 8;
	mov.b32 	%r91, 0;
	@%p3 bra 	$L__BB1_5;
	and.b32  	%r91, %r50, 2147483640;
	neg.s32 	%r89, %r91;
	shl.b32 	%r5, %r49, 3;
	mul.wide.s32 	%rd35, %r49, 4;
	mov.u32 	%r88, %r1;
$L__BB1_4:
	.pragma "nounroll";
	mul.wide.s32 	%rd32, %r88, 4;
	add.s64 	%rd33, %rd2, %rd32;
	mov.b32 	%r56, 2143289344;
	st.global.u32 	[%rd33], %r56;
	add.s64 	%rd34, %rd1, %rd32;
	st.global.u32 	[%rd34], %r56;
	add.s64 	%rd36, %rd33, %rd35;
	st.global.u32 	[%rd36], %r56;
	add.s64 	%rd37, %rd34, %rd35;
	st.global.u32 	[%rd37], %r56;
	add.s64 	%rd38, %rd36, %rd35;
	st.global.u32 	[%rd38], %r56;
	add.s64 	%rd39, %rd37, %rd35;
	st.global.u32 	[%rd39], %r56;
	add.s64 	%rd40, %rd38, %rd35;
	st.global.u32 	[%rd40], %r56;
	add.s64 	%rd41, %rd39, %rd35;
	st.global.u32 	[%rd41], %r56;
	add.s64 	%rd42, %rd40, %rd35;
	st.global.u32 	[%rd42], %r56;
	add.s64 	%rd43, %rd41, %rd35;
	st.global.u32 	[%rd43], %r56;
	add.s64 	%rd44, %rd42, %rd35;
	st.global.u32 	[%rd44], %r56;
	add.s64 	%rd45, %rd43, %rd35;
	st.global.u32 	[%rd45], %r56;
	add.s64 	%rd46, %rd44, %rd35;
	st.global.u32 	[%rd46], %r56;
	add.s64 	%rd47, %rd45, %rd35;
	st.global.u32 	[%rd47], %r56;
	add.s64 	%rd48, %rd46, %rd35;
	st.global.u32 	[%rd48], %r56;
	add.s64 	%rd49, %rd47, %rd35;
	st.global.u32 	[%rd49], %r56;
	add.s32 	%r89, %r89, 8;
	add.s32 	%r88, %r88, %r5;
	setp.ne.s32 	%p4, %r89, 0;
	@%p4 bra 	$L__BB1_4;
$L__BB1_5:
	setp.eq.s32 	%p5, %r2, 0;
	@%p5 bra 	$L__BB1_13;
	and.b32  	%r11, %r50, 3;
	setp.lt.u32 	%p6, %r2, 4;
	@%p6 bra 	$L__BB1_8;
	mad.lo.s32 	%r57, %r91, %r49, %r1;
	mul.wide.s32 	%rd50, %r57, 4;
	add.s64 	%rd51, %rd2, %rd50;
	mov.b32 	%r58, 2143289344;
	st.global.u32 	[%rd51], %r58;
	add.s64 	%rd52, %rd1, %rd50;
	st.global.u32 	[%rd52], %r58;
	mul.wide.s32 	%rd53, %r49, 4;
	add.s64 	%rd54, %rd51, %rd53;
	st.global.u32 	[%rd54], %r58;
	add.s64 	%rd55, %rd52, %rd53;
	st.global.u32 	[%rd55], %r58;
	add.s64 	%rd56, %rd54, %rd53;
	st.global.u32 	[%rd56], %r58;
	add.s64 	%rd57, %rd55, %rd53;
	st.global.u32 	[%rd57], %r58;
	add.s64 	%rd58, %rd56, %rd53;
	st.global.u32 	[%rd58], %r58;
	add.s64 	%rd59, %rd57, %rd53;
	st.global.u32 	[%rd59], %r58;
	add.s32 	%r91, %r91, 4;
$L__BB1_8:
	setp.eq.s32 	%p7, %r11, 0;
	@%p7 bra 	$L__BB1_13;
	setp.eq.s32 	%p8, %r11, 1;
	@%p8 bra 	$L__BB1_11;
	mad.lo.s32 	%r59, %r91, %r49, %r1;
	mul.wide.s32 	%rd60, %r59, 4;
	add.s64 	%rd61, %rd2, %rd60;
	mov.b32 	%r60, 2143289344;
	st.global.u32 	[%rd61], %r60;
	add.s64 	%rd62, %rd1, %rd60;
	st.global.u32 	[%rd62], %r60;
	mul.wide.s32 	%rd63, %r49, 4;
	add.s64 	%rd64, %rd61, %rd63;
	st.global.u32 	[%rd64], %r60;
	add.s64 	%rd65, %rd62, %rd63;
	st.global.u32 	[%rd65], %r60;
	add.s32 	%r91, %r91, 2;
$L__BB1_11:
	and.b32  	%r61, %r50, 1;
	setp.eq.b32 	%p9, %r61, 1;
	not.pred 	%p10, %p9;
	@%p10 bra 	$L__BB1_13;
	mad.lo.s32 	%r62, %r91, %r49, %r1;
	mul.wide.s32 	%rd66, %r62, 4;
	add.s64 	%rd67, %rd2, %rd66;
	mov.b32 	%r63, 2143289344;
	st.global.u32 	[%rd67], %r63;
	add.s64 	%rd68, %rd1, %rd66;
	st.global.u32 	[%rd68], %r63;
$L__BB1_13:
	ld.param.u32 	%r83, [dm_many_series_one_param_time_major_f32_param_4];
	setp.lt.s32 	%p11, %r83, 1;
	@%p11 bra 	$L__BB1_76;
	ld.param.u32 	%r84, [dm_many_series_one_param_time_major_f32_param_4];
	cvta.to.global.u64 	%rd69, %rd28;
	mul.wide.s32 	%rd70, %r1, 4;
	add.s64 	%rd71, %rd69, %rd70;
	ld.global.nc.u32 	%r16, [%rd71];
	setp.lt.s32 	%p12, %r16, 0;
	add.s32 	%r102, %r16, %r84;
	setp.lt.s32 	%p13, %r50, %r102;
	or.pred  	%p14, %p12, %p13;
	@%p14 bra 	$L__BB1_76;
	add.s32 	%r64, %r102, -1;
	mad.lo.s32 	%r65, %r16, %r49, %r1;
	mul.wide.s32 	%rd72, %r65, 4;
	add.s64 	%rd73, %rd4, %rd72;
	ld.global.nc.f32 	%f1, [%rd73];
	cvt.f64.f32 	%fd343, %f1;
	add.s64 	%rd74, %rd3, %rd72;
	ld.global.nc.f32 	%f2, [%rd74];
	cvt.f64.f32 	%fd344, %f2;
	setp.ge.s32 	%p15, %r16, %r64;
	mov.f64 	%fd292, 0d0000000000000000;
	mov.f64 	%fd291, %fd292;
	@%p15 bra 	$L__BB1_69;
	ld.param.u32 	%r85, [dm_many_series_one_param_time_major_f32_param_4];
	add.s32 	%r18, %r85, -1;
	add.s32 	%r66, %r85, -2;
	setp.lt.u32 	%p16, %r66, 7;
	mov.f64 	%fd291, 0d0000000000000000;
	mov.u32 	%r96, %r16;
	mov.f64 	%fd292, %fd291;
	@%p16 bra 	$L__BB1_43;
	mad.lo.s32 	%r67, %r49, %r16, %r49;
	add.s32 	%r94, %r1, %r67;
	and.b32  	%r68, %r18, -8;
	neg.s32 	%r93, %r68;
	mov.f64 	%fd291, 0d0000000000000000;
	mul.wide.s32 	%rd5, %r49, 4;
	mov.u32 	%r96, %r16;
$L__BB1_18:
	.pragma "nounroll";
	ld.param.u64 	%rd132, [dm_many_series_one_param_time_major_f32_param_1];
	mul.wide.s32 	%rd75, %r94, 4;
	add.s64 	%rd76, %rd4, %rd75;
	ld.global.nc.f32 	%f3, [%rd76];
	cvt.f64.f32 	%fd7, %f3;
	cvta.to.global.u64 	%rd77, %rd132;
	add.s64 	%rd78, %rd77, %rd75;
	ld.global.nc.f32 	%f4, [%rd78];
	cvt.f64.f32 	%fd8, %f4;
	sub.f64 	%fd174, %fd7, %fd343;
	sub.f64 	%fd175, %fd344, %fd8;
	setp.leu.f64 	%p17, %fd174, 0d0000000000000000;
	setp.leu.f64 	%p18, %fd174, %fd175;
	or.pred  	%p19, %p17, %p18;
	@%p19 bra 	$L__BB1_20;
	add.f64 	%fd292, %fd292, %fd174;
	bra.uni 	$L__BB1_21;
$L__BB1_20:
	setp.gt.f64 	%p20, %fd175, 0d0000000000000000;
	setp.gt.f64 	%p21, %fd175, %fd174;
	add.f64 	%fd176, %fd291, %fd175;
	selp.f64 	%fd177, %fd176, %fd291, %p21;
	selp.f64 	%fd291, %fd177, %fd291, %p20;
$L__BB1_21:
	ld.param.u64 	%rd133, [dm_many_series_one_param_time_major_f32_param_1];
	mul.wide.s32 	%rd79, %r94, 4;
	add.s64 	%rd80, %rd4, %rd79;
	add.s64 	%rd6, %rd80, %rd5;
	ld.global.nc.f32 	%f5, [%rd6];
	cvt.f64.f32 	%fd15, %f5;
	cvta.to.global.u64 	%rd81, %rd133;
	add.s64 	%rd82, %rd81, %rd79;
	add.s64 	%rd7, %rd82, %rd5;
	ld.global.nc.f32 	%f6, [%rd7];
	cvt.f64.f32 	%fd16, %f6;
	sub.f64 	%fd178, %fd15, %fd7;
	sub.f64 	%fd179, %fd8, %fd16;
	setp.gt.f64 	%p22, %fd178, 0d0000000000000000;
	setp.gt.f64 	%p23, %fd178, %fd179;
	and.pred  	%p24, %p22, %p23;
	@%p24 bra 	$L__BB1_23;
	setp.gt.f64 	%p25, %fd179, 0d0000000000000000;
	setp.gt.f64 	%p26, %fd179, %fd178;
	add.f64 	%fd180, %fd291, %fd179;
	selp.f64 	%fd181, %fd180, %fd291, %p26;
	selp.f64 	%fd291, %fd181, %fd291, %p25;
	bra.uni 	$L__BB1_24;
$L__BB1_23:
	add.f64 	%fd292, %fd292, %fd178;
$L__BB1_24:
	add.s64 	%rd8, %rd6, %rd5;
	ld.global.nc.f32 	%f7, [%rd8];
	cvt.f64.f32 	%fd23, %f7;
	add.s64 	%rd9, %rd7, %rd5;
	ld.global.nc.f32 	%f8, [%rd9];
	cvt.f64.f32 	%fd24, %f8;
	sub.f64 	%fd182, %fd23, %fd15;
	sub.f64 	%fd183, %fd16, %fd24;
	setp.gt.f64 	%p27, %fd182, 0d0000000000000000;
	setp.gt.f64 	%p28, %fd182, %fd183;
	and.pred  	%p29, %p27, %p28;
	@%p29 bra 	$L__BB1_26;
	setp.gt.f64 	%p30, %fd183, 0d0000000000000000;
	setp.gt.f64 	%p31, %fd183, %fd182;
	add.f64 	%fd184, %fd291, %fd183;
	selp.f64 	%fd185, %fd184, %fd291, %p31;
	selp.f64 	%fd291, %fd185, %fd291, %p30;
	bra.uni 	$L__BB1_27;
$L__BB1_26:
	add.f64 	%fd292, %fd292, %fd182;
$L__BB1_27:
	add.s64 	%rd10, %rd8, %rd5;
	ld.global.nc.f32 	%f9, [%rd10];
	cvt.f64.f32 	%fd31, %f9;
	add.s64 	%rd11, %rd9, %rd5;
	ld.global.nc.f32 	%f10, [%rd11];
	cvt.f64.f32 	%fd32, %f10;
	sub.f64 	%fd186, %fd31, %fd23;
	sub.f64 	%fd187, %fd24, %fd32;
	setp.gt.f64 	%p32, %fd186, 0d0000000000000000;
	setp.gt.f64 	%p33, %fd186, %fd187;
	and.pred  	%p34, %p32, %p33;
	@%p34 bra 	$L__BB1_29;
	setp.gt.f64 	%p35, %fd187, 0d0000000000000000;
	setp.gt.f64 	%p36, %fd187, %fd186;
	add.f64 	%fd188, %fd291, %fd187;
	selp.f64 	%fd189, %fd188, %fd291, %p36;
	selp.f64 	%fd291, %fd189, %fd291, %p35;
	bra.uni 	$L__BB1_30;
$L__BB1_29:
	add.f64 	%fd292, %fd292, %fd186;
$L__BB1_30:
	add.s64 	%rd12, %rd10, %rd5;
	ld.global.nc.f32 	%f11, [%rd12];
	cvt.f64.f32 	%fd39, %f11;
	add.s64 	%rd13, %rd11, %rd5;
	ld.global.nc.f32 	%f12, [%rd13];
	cvt.f64.f32 	%fd40, %f12;
	sub.f64 	%fd190, %fd39, %fd31;
	sub.f64 	%fd191, %fd32, %fd40;
	setp.gt.f64 	%p37, %fd190, 0d0000000000000000;
	setp.gt.f64 	%p38, %fd190, %fd191;
	and.pred  	%p39, %p37, %p38;
	@%p39 bra 	$L__BB1_32;
	setp.gt.f64 	%p40, %fd191, 0d0000000000000000;
	setp.gt.f64 	%p41, %fd191, %fd190;
	add.f64 	%fd192, %fd291, %fd191;
	selp.f64 	%fd193, %fd192, %fd291, %p41;
	selp.f64 	%fd291, %fd193, %fd291, %p40;
	bra.uni 	$L__BB1_33;
$L__BB1_32:
	add.f64 	%fd292, %fd292, %fd190;
$L__BB1_33:
	add.s64 	%rd14, %rd12, %rd5;
	ld.global.nc.f32 	%f13, [%rd14];
	cvt.f64.f32 	%fd47, %f13;
	add.s64 	%rd15, %rd13, %rd5;
	ld.global.nc.f32 	%f14, [%rd15];
	cvt.f64.f32 	%fd48, %f14;
	sub.f64 	%fd194, %fd47, %fd39;
	sub.f64 	%fd195, %fd40, %fd48;
	setp.gt.f64 	%p42, %fd194, 0d0000000000000000;
	setp.gt.f64 	%p43, %fd194, %fd195;
	and.pred  	%p44, %p42, %p43;
	@%p44 bra 	$L__BB1_35;
	setp.gt.f64 	%p45, %fd195, 0d0000000000000000;
	setp.gt.f64 	%p46, %fd195, %fd194;
	add.f64 	%fd196, %fd291, %fd195;
	selp.f64 	%fd197, %fd196, %fd291, %p46;
	selp.f64 	%fd291, %fd197, %fd291, %p45;
	bra.uni 	$L__BB1_36;
$L__BB1_35:
	add.f64 	%fd292, %fd292, %fd194;
$L__BB1_36:
	add.s64 	%rd16, %rd14, %rd5;
	ld.global.nc.f32 	%f15, [%rd16];
	cvt.f64.f32 	%fd55, %f15;
	add.s64 	%rd17, %rd15, %rd5;
	ld.global.nc.f32 	%f16, [%rd17];
	cvt.f64.f32 	%fd56, %f16;
	sub.f64 	%fd198, %fd55, %fd47;
	sub.f64 	%fd199, %fd48, %fd56;
	setp.gt.f64 	%p47, %fd198, 0d0000000000000000;
	setp.gt.f64 	%p48, %fd198, %fd199;
	and.pred  	%p49, %p47, %p48;
	@%p49 bra 	$L__BB1_38;
	setp.gt.f64 	%p50, %fd199, 0d0000000000000000;
	setp.gt.f64 	%p51, %fd199, %fd198;
	add.f64 	%fd200, %fd291, %fd199;
	selp.f64 	%fd201, %fd200, %fd291, %p51;
	selp.f64 	%fd291, %fd201, %fd291, %p50;
	bra.uni 	$L__BB1_39;
$L__BB1_38:
	add.f64 	%fd292, %fd292, %fd198;
$L__BB1_39:
	add.s64 	%rd83, %rd16, %rd5;
	ld.global.nc.f32 	%f17, [%rd83];
	cvt.f64.f32 	%fd343, %f17;
	add.s64 	%rd84, %rd17, %rd5;
	ld.global.nc.f32 	%f18, [%rd84];
	cvt.f64.f32 	%fd344, %f18;
	sub.f64 	%fd202, %fd343, %fd55;
	sub.f64 	%fd203, %fd56, %fd344;
	setp.gt.f64 	%p52, %fd202, 0d0000000000000000;
	setp.gt.f64 	%p53, %fd202, %fd203;
	and.pred  	%p54, %p52, %p53;
	@%p54 bra 	$L__BB1_41;
	setp.gt.f64 	%p55, %fd203, 0d0000000000000000;
	setp.gt.f64 	%p56, %fd203, %fd202;
	add.f64 	%fd204, %fd291, %fd203;
	selp.f64 	%fd205, %fd204, %fd291, %p56;
	selp.f64 	%fd291, %fd205, %fd291, %p55;
	bra.uni 	$L__BB1_42;
$L__BB1_41:
	add.f64 	%fd292, %fd292, %fd202;
$L__BB1_42:
	shl.b32 	%r69, %r49, 3;
	add.s32 	%r94, %r94, %r69;
	add.s32 	%r93, %r93, 8;
	add.s32 	%r96, %r96, 8;
	setp.ne.s32 	%p57, %r93, 0;
	@%p57 bra 	$L__BB1_18;
$L__BB1_43:
	and.b32  	%r28, %r18, 7;
	setp.eq.s32 	%p58, %r28, 0;
	@%p58 bra 	$L__BB1_69;
	setp.lt.u32 	%p59, %r28, 4;
	@%p59 bra 	$L__BB1_57;
	ld.param.u64 	%rd134, [dm_many_series_one_param_time_major_f32_param_1];
	mad.lo.s32 	%r70, %r49, %r96, %r49;
	add.s32 	%r71, %r70, %r1;
	mul.wide.s32 	%rd85, %r71, 4;
	add.s64 	%rd18, %rd4, %rd85;
	ld.global.nc.f32 	%f19, [%rd18];
	cvt.f64.f32 	%fd79, %f19;
	cvta.to.global.u64 	%rd86, %rd134;
	add.s64 	%rd19, %rd86, %rd85;
	ld.global.nc.f32 	%f20, [%rd19];
	cvt.f64.f32 	%fd80, %f20;
	sub.f64 	%fd207, %fd79, %fd343;
	sub.f64 	%fd208, %fd344, %fd80;
	setp.gt.f64 	%p60, %fd207, 0d0000000000000000;
	setp.gt.f64 	%p61, %fd207, %fd208;
	and.pred  	%p62, %p60, %p61;
	@%p62 bra 	$L__BB1_47;
	setp.gt.f64 	%p63, %fd208, 0d0000000000000000;
	setp.gt.f64 	%p64, %fd208, %fd207;
	add.f64 	%fd209, %fd291, %fd208;
	selp.f64 	%fd210, %fd209, %fd291, %p64;
	selp.f64 	%fd291, %fd210, %fd291, %p63;
	bra.uni 	$L__BB1_48;
$L__BB1_47:
	add.f64 	%fd292, %fd292, %fd207;
$L__BB1_48:
	mul.wide.s32 	%rd20, %r49, 4;
	add.s64 	%rd21, %rd18, %rd20;
	ld.global.nc.f32 	%f21, [%rd21];
	cvt.f64.f32 	%fd87, %f21;
	add.s64 	%rd22, %rd19, %rd20;
	ld.global.nc.f32 	%f22, [%rd22];
	cvt.f64.f32 	%fd88, %f22;
	sub.f64 	%fd211, %fd87, %fd79;
	sub.f64 	%fd212, %fd80, %fd88;
	setp.gt.f64 	%p65, %fd211, 0d0000000000000000;
	setp.gt.f64 	%p66, %fd211, %fd212;
	and.pred  	%p67, %p65, %p66;
	@%p67 bra 	$L__BB1_50;
	setp.gt.f64 	%p68, %fd212, 0d0000000000000000;
	setp.gt.f64 	%p69, %fd212, %fd211;
	add.f64 	%fd213, %fd291, %fd212;
	selp.f64 	%fd214, %fd213, %fd291, %p69;
	selp.f64 	%fd291, %fd214, %fd291, %p68;
	bra.uni 	$L__BB1_51;
$L__BB1_50:
	add.f64 	%fd292, %fd292, %fd211;
$L__BB1_51:
	add.s64 	%rd23, %rd21, %rd20;
	ld.global.nc.f32 	%f23, [%rd23];
	cvt.f64.f32 	%fd95, %f23;
	add.s64 	%rd24, %rd22, %rd20;
	ld.global.nc.f32 	%f24, [%rd24];
	cvt.f64.f32 	%fd96, %f24;
	sub.f64 	%fd215, %fd95, %fd87;
	sub.f64 	%fd216, %fd88, %fd96;
	setp.gt.f64 	%p70, %fd215, 0d0000000000000000;
	setp.gt.f64 	%p71, %fd215, %fd216;
	and.pred  	%p72, %p70, %p71;
	@%p72 bra 	$L__BB1_53;
	setp.gt.f64 	%p73, %fd216, 0d0000000000000000;
	setp.gt.f64 	%p74, %fd216, %fd215;
	add.f64 	%fd217, %fd291, %fd216;
	selp.f64 	%fd218, %fd217, %fd291, %p74;
	selp.f64 	%fd291, %fd218, %fd291, %p73;
	bra.uni 	$L__BB1_54;
$L__BB1_53:
	add.f64 	%fd292, %fd292, %fd215;
$L__BB1_54:
	add.s32 	%r96, %r96, 4;
	add.s64 	%rd87, %rd23, %rd20;
	ld.global.nc.f32 	%f25, [%rd87];
	cvt.f64.f32 	%fd343, %f25;
	add.s64 	%rd88, %rd24, %rd20;
	ld.global.nc.f32 	%f26, [%rd88];
	cvt.f64.f32 	%fd344, %f26;
	sub.f64 	%fd219, %fd343, %fd95;
	sub.f64 	%fd220, %fd96, %fd344;
	setp.gt.f64 	%p75, %fd219, 0d0000000000000000;
	setp.gt.f64 	%p76, %fd219, %fd220;
	and.pred  	%p77, %p75, %p76;
	@%p77 bra 	$L__BB1_56;
	setp.gt.f64 	%p78, %fd220, 0d0000000000000000;
	setp.gt.f64 	%p79, %fd220, %fd219;
	add.f64 	%fd221, %fd291, %fd220;
	selp.f64 	%fd222, %fd221, %fd291, %p79;
	selp.f64 	%fd291, %fd222, %fd291, %p78;
	bra.uni 	$L__BB1_57;
$L__BB1_56:
	add.f64 	%fd292, %fd292, %fd219;
$L__BB1_57:
	and.b32  	%r31, %r18, 3;
	setp.eq.s32 	%p80, %r31, 0;
	@%p80 bra 	$L__BB1_69;
	setp.eq.s32 	%p81, %r31, 1;
	@%p81 bra 	$L__BB1_65;
	ld.param.u64 	%rd135, [dm_many_series_one_param_time_major_f32_param_1];
	mad.lo.s32 	%r72, %r49, %r96, %r49;
	add.s32 	%r73, %r72, %r1;
	mul.wide.s32 	%rd89, %r73, 4;
	add.s64 	%rd25, %rd4, %rd89;
	ld.global.nc.f32 	%f27, [%rd25];
	cvt.f64.f32 	%fd117, %f27;
	cvta.to.global.u64 	%rd90, %rd135;
	add.s64 	%rd26, %rd90, %rd89;
	ld.global.nc.f32 	%f28, [%rd26];
	cvt.f64.f32 	%fd118, %f28;
	sub.f64 	%fd224, %fd117, %fd343;
	sub.f64 	%fd225, %fd344, %fd118;
	setp.gt.f64 	%p82, %fd224, 0d0000000000000000;
	setp.gt.f64 	%p83, %fd224, %fd225;
	and.pred  	%p84, %p82, %p83;
	@%p84 bra 	$L__BB1_61;
	setp.gt.f64 	%p85, %fd225, 0d0000000000000000;
	setp.gt.f64 	%p86, %fd225, %fd224;
	add.f64 	%fd226, %fd291, %fd225;
	selp.f64 	%fd227, %fd226, %fd291, %p86;
	selp.f64 	%fd291, %fd227, %fd291, %p85;
	bra.uni 	$L__BB1_62;
$L__BB1_61:
	add.f64 	%fd292, %fd292, %fd224;
$L__BB1_62:
	add.s32 	%r96, %r96, 2;
	mul.wide.s32 	%rd91, %r49, 4;
	add.s64 	%rd92, %rd25, %rd91;
	ld.global.nc.f32 	%f29, [%rd92];
	cvt.f64.f32 	%fd343, %f29;
	add.s64 	%rd93, %rd26, %rd91;
	ld.global.nc.f32 	%f30, [%rd93];
	cvt.f64.f32 	%fd344, %f30;
	sub.f64 	%fd228, %fd343, %fd117;
	sub.f64 	%fd229, %fd118, %fd344;
	setp.gt.f64 	%p87, %fd228, 0d0000000000000000;
	setp.gt.f64 	%p88, %fd228, %fd229;
	and.pred  	%p89, %p87, %p88;
	@%p89 bra 	$L__BB1_64;
	setp.gt.f64 	%p90, %fd229, 0d0000000000000000;
	setp.gt.f64 	%p91, %fd229, %fd228;
	add.f64 	%fd230, %fd291, %fd229;
	selp.f64 	%fd231, %fd230, %fd291, %p91;
	selp.f64 	%fd291, %fd231, %fd291, %p90;
	bra.uni 	$L__BB1_65;
$L__BB1_64:
	add.f64 	%fd292, %fd292, %fd228;
$L__BB1_65:
	and.b32  	%r74, %r18, 1;
	setp.eq.b32 	%p92, %r74, 1;
	not.pred 	%p93, %p92;
	@%p93 bra 	$L__BB1_69;
	ld.param.u64 	%rd136, [dm_many_series_one_param_time_major_f32_param_1];
	mad.lo.s32 	%r75, %r49, %r96, %r49;
	add.s32 	%r76, %r75, %r1;
	mul.wide.s32 	%rd94, %r76, 4;
	add.s64 	%rd95, %rd4, %rd94;
	ld.global.nc.f32 	%f31, [%rd95];
	cvt.f64.f32 	%fd139, %f31;
	cvta.to.global.u64 	%rd96, %rd136;
	add.s64 	%rd97, %rd96, %rd94;
	ld.global.nc.f32 	%f32, [%rd97];
	cvt.f64.f32 	%fd140, %f32;
	sub.f64 	%fd232, %fd139, %fd343;
	sub.f64 	%fd233, %fd344, %fd140;
	setp.gt.f64 	%p94, %fd232, 0d0000000000000000;
	setp.gt.f64 	%p95, %fd232, %fd233;
	and.pred  	%p96, %p94, %p95;
	@%p96 bra 	$L__BB1_68;
	setp.gt.f64 	%p97, %fd233, 0d0000000000000000;
	setp.gt.f64 	%p98, %fd233, %fd232;
	add.f64 	%fd234, %fd291, %fd233;
	selp.f64 	%fd235, %fd234, %fd291, %p98;
	selp.f64 	%fd291, %fd235, %fd291, %p97;
	mov.f64 	%fd343, %fd139;
	mov.f64 	%fd344, %fd140;
	bra.uni 	$L__BB1_69;
$L__BB1_68:
	add.f64 	%fd292, %fd292, %fd232;
	mov.f64 	%fd343, %fd139;
	mov.f64 	%fd344, %fd140;
$L__BB1_69:
	ld.param.u64 	%rd142, [dm_many_series_one_param_time_major_f32_param_7];
	ld.param.u64 	%rd139, [dm_many_series_one_param_time_major_f32_param_6];
	cvt.rn.f32.f64 	%f33, %fd292;
	mad.lo.s32 	%r78, %r64, %r49, %r1;
	cvta.to.global.u64 	%rd98, %rd139;
	mul.wide.s32 	%rd99, %r78, 4;
	add.s64 	%rd100, %rd98, %rd99;
	st.global.f32 	[%rd100], %f33;
	cvt.rn.f32.f64 	%f34, %fd291;
	cvta.to.global.u64 	%rd101, %rd142;
	add.s64 	%rd102, %rd101, %rd99;
	st.global.f32 	[%rd102], %f34;
	setp.le.s32 	%p99, %r50, %r102;
	@%p99 bra 	$L__BB1_76;
	ld.param.u32 	%r86, [dm_many_series_one_param_time_major_f32_param_4];
	cvt.rn.f64.u32 	%fd236, %r86;
	rcp.rn.f64 	%fd237, %fd236;
	mov.f64 	%fd238, 0d3FF0000000000000;
	sub.f64 	%fd149, %fd238, %fd237;
	sub.s32 	%r79, %r50, %r102;
	and.b32  	%r34, %r79, 3;
	setp.eq.s32 	%p100, %r34, 0;
	@%p100 bra 	$L__BB1_73;
	mad.lo.s32 	%r100, %r49, %r102, %r1;
	neg.s32 	%r99, %r34;
	mov.f64 	%fd349, %fd344;
	mov.f64 	%fd350, %fd343;
$L__BB1_72:
	.pragma "nounroll";
	ld.param.u64 	%rd143, [dm_many_series_one_param_time_major_f32_param_7];
	ld.param.u64 	%rd140, [dm_many_series_one_param_time_major_f32_param_6];
	ld.param.u64 	%rd137, [dm_many_series_one_param_time_major_f32_param_1];
	mul.wide.s32 	%rd103, %r100, 4;
	add.s64 	%rd104, %rd4, %rd103;
	ld.global.nc.f32 	%f35, [%rd104];
	cvt.f64.f32 	%fd343, %f35;
	cvta.to.global.u64 	%rd105, %rd137;
	add.s64 	%rd106, %rd105, %rd103;
	ld.global.nc.f32 	%f36, [%rd106];
	cvt.f64.f32 	%fd344, %f36;
	sub.f64 	%fd239, %fd343, %fd350;
	sub.f64 	%fd241, %fd349, %fd344;
	setp.gt.f64 	%p101, %fd239, 0d0000000000000000;
	setp.gt.f64 	%p102, %fd239, %fd241;
	selp.f64 	%fd243, %fd239, 0d0000000000000000, %p102;
	selp.f64 	%fd244, %fd243, 0d0000000000000000, %p101;
	setp.gt.f64 	%p103, %fd241, 0d0000000000000000;
	setp.gt.f64 	%p104, %fd241, %fd239;
	selp.f64 	%fd245, %fd241, 0d0000000000000000, %p104;
	selp.f64 	%fd246, %fd245, 0d0000000000000000, %p103;
	fma.rn.f64 	%fd292, %fd149, %fd292, %fd244;
	fma.rn.f64 	%fd291, %fd149, %fd291, %fd246;
	cvt.rn.f32.f64 	%f37, %fd292;
	cvta.to.global.u64 	%rd107, %rd140;
	add.s64 	%rd108, %rd107, %rd103;
	st.global.f32 	[%rd108], %f37;
	cvt.rn.f32.f64 	%f38, %fd291;
	cvta.to.global.u64 	%rd109, %rd143;
	add.s64 	%rd110, %rd109, %rd103;
	st.global.f32 	[%rd110], %f38;
	add.s32 	%r102, %r102, 1;
	add.s32 	%r100, %r100, %r49;
	add.s32 	%r99, %r99, 1;
	setp.ne.s32 	%p105, %r99, 0;
	mov.f64 	%fd349, %fd344;
	mov.f64 	%fd350, %fd343;
	@%p105 bra 	$L__BB1_72;
$L__BB1_73:
	ld.param.u32 	%r87, [dm_many_series_one_param_time_major_f32_param_4];
	sub.s32 	%r80, %r16, %r50;
	add.s32 	%r81, %r80, %r87;
	setp.gt.u32 	%p106, %r81, -4;
	@%p106 bra 	$L__BB1_76;
	mad.lo.s32 	%r103, %r102, %r49, %r1;
	mul.wide.s32 	%rd119, %r49, 4;
$L__BB1_75:
	ld.param.u64 	%rd144, [dm_many_series_one_param_time_major_f32_param_7];
	ld.param.u64 	%rd141, [dm_many_series_one_param_time_major_f32_param_6];
	ld.param.u64 	%rd138, [dm_many_series_one_param_time_major_f32_param_1];
	mul.wide.s32 	%rd111, %r103, 4;
	add.s64 	%rd112, %rd4, %rd111;
	ld.global.nc.f32 	%f39, [%rd112];
	cvt.f64.f32 	%fd247, %f39;
	cvta.to.global.u64 	%rd113, %rd138;
	add.s64 	%rd114, %rd113, %rd111;
	ld.global.nc.f32 	%f40, [%rd114];
	cvt.f64.f32 	%fd248, %f40;
	sub.f64 	%fd249, %fd247, %fd343;
	sub.f64 	%fd251, %fd344, %fd248;
	setp.gt.f64 	%p107, %fd249, 0d0000000000000000;
	setp.gt.f64 	%p108, %fd249, %fd251;
	selp.f64 	%fd253, %fd249, 0d0000000000000000, %p108;
	selp.f64 	%fd254, %fd253, 0d0000000000000000, %p107;
	setp.gt.f64 	%p109, %fd251, 0d0000000000000000;
	setp.gt.f64 	%p110, %fd251, %fd249;
	selp.f64 	%fd255, %fd251, 0d0000000000000000, %p110;
	selp.f64 	%fd256, %fd255, 0d0000000000000000, %p109;
	fma.rn.f64 	%fd257, %fd149, %fd292, %fd254;
	fma.rn.f64 	%fd258, %fd149, %fd291, %fd256;
	cvt.rn.f32.f64 	%f41, %fd257;
	cvta.to.global.u64 	%rd115, %rd141;
	add.s64 	%rd116, %rd115, %rd111;
	st.global.f32 	[%rd116], %f41;
	cvt.rn.f32.f64 	%f42, %fd258;
	cvta.to.global.u64 	%rd117, %rd144;
	add.s64 	%rd118, %rd117, %rd111;
	st.global.f32 	[%rd118], %f42;
	add.s64 	%rd120, %rd112, %rd119;
	ld.global.nc.f32 	%f43, [%rd120];
	cvt.f64.f32 	%fd259, %f43;
	add.s64 	%rd121, %rd114, %rd119;
	ld.global.nc.f32 	%f44, [%rd121];
	cvt.f64.f32 	%fd260, %f44;
	sub.f64 	%fd261, %fd259, %fd247;
	sub.f64 	%fd263, %fd248, %fd260;
	setp.gt.f64 	%p111, %fd261, 0d0000000000000000;
	setp.gt.f64 	%p112, %fd261, %fd263;
	selp.f64 	%fd265, %fd261, 0d0000000000000000, %p112;
	selp.f64 	%fd266, %fd265, 0d0000000000000000, %p111;
	setp.gt.f64 	%p113, %fd263, 0d0000000000000000;
	setp.gt.f64 	%p114, %fd263, %fd261;
	selp.f64 	%fd267, %fd263, 0d0000000000000000, %p114;
	selp.f64 	%fd268, %fd267, 0d0000000000000000, %p113;
	fma.rn.f64 	%fd269, %fd149, %fd257, %fd266;
	fma.rn.f64 	%fd270, %fd149, %fd258, %fd268;
	cvt.rn.f32.f64 	%f45, %fd269;
	add.s64 	%rd122, %rd116, %rd119;
	st.global.f32 	[%rd122], %f45;
	cvt.rn.f32.f64 	%f46, %fd270;
	add.s64 	%rd123, %rd118, %rd119;
	st.global.f32 	[%rd123], %f46;
	add.s64 	%rd124, %rd120, %rd119;
	ld.global.nc.f32 	%f47, [%rd124];
	cvt.f64.f32 	%fd271, %f47;
	add.s64 	%rd125, %rd121, %rd119;
	ld.global.nc.f32 	%f48, [%rd125];
	cvt.f64.f32 	%fd272, %f48;
	sub.f64 	%fd273, %fd271, %fd259;
	sub.f64 	%fd275, %fd260, %fd272;
	setp.gt.f64 	%p115, %fd273, 0d0000000000000000;
	setp.gt.f64 	%p116, %fd273, %fd275;
	selp.f64 	%fd277, %fd273, 0d0000000000000000, %p116;
	selp.f64 	%fd278, %fd277, 0d0000000000000000, %p115;
	setp.gt.f64 	%p117, %fd275, 0d0000000000000000;
	setp.gt.f64 	%p118, %fd275, %fd273;
	selp.f64 	%fd279, %fd275, 0d0000000000000000, %p118;
	selp.f64 	%fd280, %fd279, 0d0000000000000000, %p117;
	fma.rn.f64 	%fd281, %fd149, %fd269, %fd278;
	fma.rn.f64 	%fd282, %fd149, %fd270, %fd280;
	cvt.rn.f32.f64 	%f49, %fd281;
	add.s64 	%rd126, %rd122, %rd119;
	st.global.f32 	[%rd126], %f49;
	cvt.rn.f32.f64 	%f50, %fd282;
	add.s64 	%rd127, %rd123, %rd119;
	st.global.f32 	[%rd127], %f50;
	add.s64 	%rd128, %rd124, %rd119;
	ld.global.nc.f32 	%f51, [%rd128];
	cvt.f64.f32 	%fd343, %f51;
	add.s64 	%rd129, %rd125, %rd119;
	ld.global.nc.f32 	%f52, [%rd129];
	cvt.f64.f32 	%fd344, %f52;
	sub.f64 	%fd283, %fd343, %fd271;
	sub.f64 	%fd285, %fd272, %fd344;
	setp.gt.f64 	%p119, %fd283, 0d0000000000000000;
	setp.gt.f64 	%p120, %fd283, %fd285;
	selp.f64 	%fd287, %fd283, 0d0000000000000000, %p120;
	selp.f64 	%fd288, %fd287, 0d0000000000000000, %p119;
	setp.gt.f64 	%p121, %fd285, 0d0000000000000000;
	setp.gt.f64 	%p122, %fd285, %fd283;
	selp.f64 	%fd289, %fd285, 0d0000000000000000, %p122;
	selp.f64 	%fd290, %fd289, 0d0000000000000000, %p121;
	fma.rn.f64 	%fd292, %fd149, %fd281, %fd288;
	fma.rn.f64 	%fd291, %fd149, %fd282, %fd290;
	cvt.rn.f32.f64 	%f53, %fd292;
	add.s64 	%rd130, %rd126, %rd119;
	st.global.f32 	[%rd130], %f53;
	cvt.rn.f32.f64 	%f54, %fd291;
	add.s64 	%rd131, %rd127, %rd119;
	st.global.f32 	[%rd131], %f54;
	add.s32 	%r102, %r102, 4;
	shl.b32 	%r82, %r49, 2;
	add.s32 	%r103, %r103, %r82;
	setp.lt.s32 	%p123, %r102, %r50;
	@%p123 bra 	$L__BB1_75;
$L__BB1_76:
	ret;

}


// ===== COMPILED SASS (sm_100) =====

	.target	sm_100

	.elftype	@"ET_EXEC"


//--------------------- .note.nv.tkinfo           --------------------------
	.section	.note.nv.tkinfo,"",@"SHT_NOTE"
	.sectionflags	@"SHF_NOTE_NV_TKINFO"
	.tkinfo
        /*0018*/ 	.word	0x00000002
        /*0030*/ 	.string	""
        /*0030*/ 	.string	"ptxas"
        /*0030*/ 	.string	"Cuda compilation tools, release 13.0, V13.0.88"
        /*0030*/ 	.string	"Build cuda_13.0.r13.0/compiler.36424714_0"
        /*0030*/ 	.string	"-arch sm_100 -m 64 "



//--------------------- .note.nv.cuinfo           --------------------------
	.section	.note.nv.cuinfo,"",@"SHT_NOTE"
	.sectionflags	@"SHF_NOTE_NV_CUINFO"
        /*0018*/ 	.short	0x0002
        /*001a*/ 	.short	0x0064
        /*001c*/ 	.short	0x0082
	.zero		2


//--------------------- .nv.info                  --------------------------
	.section	.nv.info,"",@"SHT_CUDA_INFO"
	.align	4


	//----- nvinfo : EIATTR_REGCOUNT
	.align		4
        /*0000*/ 	.byte	0x04, 0x2f
        /*0002*/ 	.short	(.L_1 - .L_0)
	.align		4
.L_0:
        /*0004*/ 	.word	index@(dm_batch_f32)
        /*0008*/ 	.word	0x00000024


	//----- nvinfo : EIATTR_FRAME_SIZE
	.align		4
.L_1:
        /*000c*/ 	.byte	0x04, 0x11
        /*000e*/ 	.short	(.L_3 - .L_2)
	.align		4
.L_2:
        /*0010*/ 	.word	index@($__internal_1_$__cuda_sm20_dblrcp_rn_slowpath_v3)
        /*0014*/ 	.word	0x00000000


	//----- nvinfo : EIATTR_FRAME_SIZE
	.align		4
.L_3:
        /*0018*/ 	.byte	0x04, 0x11
        /*001a*/ 	.short	(.L_5 - .L_4)
	.align		4
.L_4:
        /*001c*/ 	.word	index@(dm_batch_f32)
        /*0020*/ 	.word	0x00000000


	//----- nvinfo : EIATTR_REGCOUNT
	.align		4
.L_5:
        /*0024*/ 	.byte	0x04, 0x2f
        /*0026*/ 	.short	(.L_7 - .L_6)
	.align		4
.L_6:
        /*0028*/ 	.word	index@(dm_many_series_one_param_time_major_f32)
        /*002c*/ 	.word	0x00000028


	//----- nvinfo : EIATTR_FRAME_SIZE
	.align		4
.L_7:
        /*0030*/ 	.byte	0x04, 0x11
        /*0032*/ 	.short	(.L_9 - .L_8)
	.align		4
.L_8:
        /*0034*/ 	.word	index@($__internal_0_$__cuda_sm20_dblrcp_rn_slowpath_v3)
        /*0038*/ 	.word	0x00000000


	//----- nvinfo : EIATTR_FRAME_SIZE
	.align		4
.L_9:
        /*003c*/ 	.byte	0x04, 0x11
        /*003e*/ 	.short	(.L_11 - .L_10)
	.align		4
.L_10:
        /*0040*/ 	.word	index@(dm_many_series_one_param_time_major_f32)
        /*0044*/ 	.word	0x00000000


	//----- nvinfo : EIATTR_MIN_STACK_SIZE
	.align		4
.L_11:
        /*0048*/ 	.byte	0x04, 0x12
        /*004a*/ 	.short	(.L_13 - .L_12)
	.align		4
.L_12:
        /*004c*/ 	.word	index@(dm_many_series_one_param_time_major_f32)
        /*0050*/ 	.word	0x00000000


	//----- nvinfo : EIATTR_MIN_STACK_SIZE
	.align		4
.L_13:
        /*0054*/ 	.byte	0x04, 0x12
        /*0056*/ 	.short	(.L_15 - .L_14)
	.align		4
.L_14:
        /*0058*/ 	.word	index@(dm_batch_f32)
        /*005c*/ 	.word	0x00000000
.L_15:


//--------------------- .nv.compat                --------------------------
	.section	.nv.compat,"",@"SHT_CUDA_COMPAT_INFO"
	.align	4
        /*0000*/ 	.byte	0x02, 0x09, 0x00, 0x00, 0x02, 0x02, 0x01, 0x00, 0x02, 0x05, 0x05, 0x00, 0x03, 0x07, 0x01, 0x01
        /*0010*/ 	.byte	0x02, 0x03, 0x00, 0x00, 0x02, 0x06, 0x01, 0x00, 0x04, 0x0b, 0x08, 0x00, 0x01, 0x00, 0x00, 0x00
        /*0020*/ 	.byte	0x00, 0x00, 0x00, 0x00


//--------------------- .nv.info.dm_many_series_one_param_time_major_f32 --------------------------
	.section	.nv.info.dm_many_series_one_param_time_major_f32,"",@"SHT_CUDA_INFO"
	.sectionflags	@""
	.align	4


	//----- nvinfo : EIATTR_CUDA_API_VERSION
	.align		4
        /*0000*/ 	.byte	0x04, 0x37
        /*0002*/ 	.short	(.L_17 - .L_16)
.L_16:
        /*0004*/ 	.word	0x00000082


	//----- nvinfo : EIATTR_KPARAM_INFO
	.align		4
.L_17:
        /*0008*/ 	.byte	0x04, 0x17
        /*000a*/ 	.short	(.L_19 - .L_18)
.L_18:
        /*000c*/ 	.word	0x00000000
        /*0010*/ 	.short	0x0007
        /*0012*/ 	.short	0x0030
        /*0014*/ 	.byte	0x00, 0xf5, 0x21, 0x00


	//----- nvinfo : EIATTR_KPARAM_INFO
	.align		4
.L_19:
        /*0018*/ 	.byte	0x04, 0x17
        /*001a*/ 	.short	(.L_21 - .L_20)
.L_20:
        /*001c*/ 	.word	0x00000000
        /*0020*/ 	.short	0x0006
        /*0022*/ 	.short	0x0028
        /*0024*/ 	.byte	0x00, 0xf5, 0x21, 0x00


	//----- nvinfo : EIATTR_KPARAM_INFO
	.align		4
.L_21:
        /*0028*/ 	.byte	0x04, 0x17
        /*002a*/ 	.short	(.L_23 - .L_22)
.L_22:
        /*002c*/ 	.word	0x00000000
        /*0030*/ 	.short	0x0005
        /*0032*/ 	.short	0x0020
        /*0034*/ 	.byte	0x00, 0xf5, 0x21, 0x00


	//----- nvinfo : EIATTR_KPARAM_INFO
	.align		4
.L_23:
        /*0038*/ 	.byte	0x04, 0x17
        /*003a*/ 	.short	(.L_25 - .L_24)
.L_24:
        /*003c*/ 	.word	0x00000000
        /*0040*/ 	.short	0x0004
        /*0042*/ 	.short	0x0018
        /*0044*/ 	.byte	0x00, 0xf0, 0x11, 0x00


	//----- nvinfo : EIATTR_KPARAM_INFO
	.align		4
.L_25:
        /*0048*/ 	.byte	0x04, 0x17
        /*004a*/ 	.short	(.L_27 - .L_26)
.L_26:
        /*004c*/ 	.word	0x00000000
        /*0050*/ 	.short	0x0003
        /*0052*/ 	.short	0x0014
        /*0054*/ 	.byte	0x00, 0xf0, 0x11, 0x00


	//----- nvinfo : EIATTR_KPARAM_INFO
	.align		4
.L_27:
        /*0058*/ 	.byte	0x04, 0x17
        /*005a*/ 	.short	(.L_29 - .L_28)
.L_28:
        /*005c*/ 	.word	0x00000000
        /*0060*/ 	.short	0x0002
        /*0062*/ 	.short	0x0010
        /*0064*/ 	.byte	0x00, 0xf0, 0x11, 0x00


	//----- nvinfo : EIATTR_KPARAM_INFO
	.align		4
.L_29:
        /*0068*/ 	.byte	0x04, 0x17
        /*006a*/ 	.short	(.L_31 - .L_30)
.L_30:
        /*006c*/ 	.word	0x00000000
        /*0070*/ 	.short	0x0001
        /*0072*/ 	.short	0x0008
        /*0074*/ 	.byte	0x00, 0xf5, 0x21, 0x00


	//----- nvinfo : EIATTR_KPARAM_INFO
	.align		4
.L_31:
        /*0078*/ 	.byte	0x04, 0x17
        /*007a*/ 	.short	(.L_33 - .L_32)
.L_32:
        /*007c*/ 	.word	0x00000000
        /*0080*/ 	.short	0x0000
        /*0082*/ 	.short	0x0000
        /*0084*/ 	.byte	0x00, 0xf5, 0x21, 0x00


	//----- nvinfo : EIATTR_SPARSE_MMA_MASK
	.align		4
.L_33:
        /*0088*/ 	.byte	0x03, 0x50
        /*008a*/ 	.short	0x0000


	//----- nvinfo : EIATTR_MAXREG_COUNT
	.align		4
        /*008c*/ 	.byte	0x03, 0x1b
        /*008e*/ 	.short	0x00ff


	//----- nvinfo : EIATTR_MERCURY_ISA_VERSION
	.align		4
        /*0090*/ 	.byte	0x03, 0x5f
        /*0092*/ 	.short	0x0101


	//----- nvinfo : EIATTR_VRC_CTA_INIT_COUNT
	.align		4
        /*0094*/ 	.byte	0x02, 0x4a
	.zero		1
	.zero		1


	//----- nvinfo : EIATTR_EXIT_INSTR_OFFSETS
	.align		4
        /*0098*/ 	.byte	0x04, 0x1c
        /*009a*/ 	.short	(.L_35 - .L_34)


	//   ....[0]....
.L_34:
        /*009c*/ 	.word	0x00000080


	//   ....[1]....
        /*00a0*/ 	.word	0x00000730


	//   ....[2]....
        /*00a4*/ 	.word	0x000007a0


	//   ....[3]....
        /*00a8*/ 	.word	0x00001fe0


	//   ....[4]....
        /*00ac*/ 	.word	0x000024a0


	//   ....[5]....
        /*00b0*/ 	.word	0x00002c50


	//----- nvinfo : EIATTR_CRS_STACK_SIZE
	.align		4
.L_35:
        /*00b4*/ 	.byte	0x04, 0x1e
        /*00b6*/ 	.short	(.L_37 - .L_36)
.L_36:
        /*00b8*/ 	.word	0x00000000


	//----- nvinfo : EIATTR_CBANK_PARAM_SIZE
	.align		4
.L_37:
        /*00bc*/ 	.byte	0x03, 0x19
        /*00be*/ 	.short	0x0038


	//----- nvinfo : EIATTR_PARAM_CBANK
	.align		4
        /*00c0*/ 	.byte	0x04, 0x0a
        /*00c2*/ 	.short	(.L_39 - .L_38)
	.align		4
.L_38:
        /*00c4*/ 	.word	index@(.nv.constant0.dm_many_series_one_param_time_major_f32)
        /*00c8*/ 	.short	0x0380
        /*00ca*/ 	.short	0x0038


	//----- nvinfo : EIATTR_SW_WAR
	.align		4
.L_39:
        /*00cc*/ 	.byte	0x04, 0x36
        /*00ce*/ 	.short	(.L_41 - .L_40)
.L_40:
        /*00d0*/ 	.word	0x00000008
.L_41:


//--------------------- .nv.info.dm_batch_f32     --------------------------
	.section	.nv.info.dm_batch_f32,"",@"SHT_CUDA_INFO"
	.sectionflags	@""
	.align	4


	//----- nvinfo : EIATTR_CUDA_API_VERSION
	.align		4
        /*0000*/ 	.byte	0x04, 0x37
        /*0002*/ 	.short	(.L_43 - .L_42)
.L_42:
        /*0004*/ 	.word	0x00000082


	//----- nvinfo : EIATTR_KPARAM_INFO
	.align		4
.L_43:
        /*0008*/ 	.byte	0x04, 0x17
        /*000a*/ 	.short	(.L_45 - .L_44)
.L_44:
        /*000c*/ 	.word	0x00000000
        /*0010*/ 	.short	0x0007
        /*0012*/ 	.short	0x0030
        /*0014*/ 	.byte	0x00, 0xf5, 0x21, 0x00


	//----- nvinfo : EIATTR_KPARAM_INFO
	.align		4
.L_45:
        /*0018*/ 	.byte	0x04, 0x17
        /*001a*/ 	.short	(.L_47 - .L_46)
.L_46:
        /*001c*/ 	.word	0x00000000
        /*0020*/ 	.short	0x0006
        /*0022*/ 	.short	0x0028
        /*0024*/ 	.byte	0x00, 0xf5, 0x21, 0x00


	//----- nvinfo : EIATTR_KPARAM_INFO
	.align		4
.L_47:
        /*0028*/ 	.byte	0x04, 0x17
        /*002a*/ 	.short	(.L_49 - .L_48)
.L_48:
        /*002c*/ 	.word	0x00000000
        /*0030*/ 	.short	0x0005
        /*0032*/ 	.short	0x0020
        /*0034*/ 	.byte	0x00, 0xf0, 0x11, 0x00


	//----- nvinfo : EIATTR_KPARAM_INFO
	.align		4
.L_49:
        /*0038*/ 	.byte	0x04, 0x17
        /*003a*/ 	.short	(.L_51 - .L_50)
.L_50:
        /*003c*/ 	.word	0x00000000
        /*0040*/ 	.short	0x0004
        /*0042*/ 	.short	0x001c
        /*0044*/ 	.byte	0x00, 0xf0, 0x11, 0x00


	//----- nvinfo : EIATTR_KPARAM_INFO
	.align		4
.L_51:
        /*0048*/ 	.byte	0x04, 0x17
        /*004a*/ 	.short	(.L_53 - .L_52)
.L_52:
        /*004c*/ 	.word	0x00000000
        /*0050*/ 	.short	0x0003
        /*0052*/ 	.short	0x0018
        /*0054*/ 	.byte	0x00, 0xf0, 0x11, 0x00


	//----- nvinfo : EIATTR_KPARAM_INFO
	.align		4
.L_53:
        /*0058*/ 	.byte	0x04, 0x17
        /*005a*/ 	.short	(.L_55 - .L_54)
.L_54:
        /*005c*/ 	.word	0x00000000
        /*0060*/ 	.short	0x0002
        /*0062*/ 	.short	0x0010
        /*0064*/ 	.byte	0x00, 0xf5, 0x21, 0x00


	//----- nvinfo : EIATTR_KPARAM_INFO
	.align		4
.L_55:
        /*0068*/ 	.byte	0x04, 0x17
        /*006a*/ 	.short	(.L_57 - .L_56)
.L_56:
        /*006c*/ 	.word	0x00000000
        /*0070*/ 	.short	0x0001
        /*0072*/ 	.short	0x0008
        /*0074*/ 	.byte	0x00, 0xf5, 0x21, 0x00


	//----- nvinfo : EIATTR_KPARAM_INFO
	.align		4
.L_57:
        /*0078*/ 	.byte	0x04, 0x17
        /*007a*/ 	.short	(.L_59 - .L_58)
.L_58:
        /*007c*/ 	.word	0x00000000
        /*0080*/ 	.short	0x0000
        /*0082*/ 	.short	0x0000
        /*0084*/ 	.byte	0x00, 0xf5, 0x21, 0x00


	//----- nvinfo : EIATTR_SPARSE_MMA_MASK
	.align		4
.L_59:
        /*0088*/ 	.byte	0x03, 0x50
        /*008a*/ 	.short	0x0000


	//----- nvinfo : EIATTR_MAXREG_COUNT
	.align		4
        /*008c*/ 	.byte	0x03, 0x1b
        /*008e*/ 	.short	0x00ff


	//----- nvinfo : EIATTR_MERCURY_ISA_VERSION
	.align		4
        /*0090*/ 	.byte	0x03, 0x5f
        /*0092*/ 	.short	0x0101


	//----- nvinfo : EIATTR_VRC_CTA_INIT_COUNT
	.align		4
        /*0094*/ 	.byte	0x02, 0x4a
	.zero		1
	.zero		1


	//----- nvinfo : EIATTR_EXIT_INSTR_OFFSETS
	.align		4
        /*0098*/ 	.byte	0x04, 0x1c
        /*009a*/ 	.short	(.L_61 - .L_60)


	//   ....[0]....
.L_60:
        /*009c*/ 	.word	0x00000070


	//   ....[1]....
        /*00a0*/ 	.word	0x00000b40


	//   ....[2]....
        /*00a4*/ 	.word	0x00000b90


	//   ....[3]....
        /*00a8*/ 	.word	0x00002280


	//   ....[4]....
        /*00ac*/ 	.word	0x00002870


	//   ....[5]....
        /*00b0*/ 	.word	0x00003060


	//----- nvinfo : EIATTR_CRS_STACK_SIZE
	.align		4
.L_61:
        /*00b4*/ 	.byte	0x04, 0x1e
        /*00b6*/ 	.short	(.L_63 - .L_62)
.L_62:
        /*00b8*/ 	.word	0x00000000


	//----- nvinfo : EIATTR_CBANK_PARAM_SIZE
	.align		4
.L_63:
        /*00bc*/ 	.byte	0x03, 0x19
        /*00be*/ 	.short	0x0038


	//----- nvinfo : EIATTR_PARAM_CBANK
	.align		4
        /*00c0*/ 	.byte	0x04, 0x0a
        /*00c2*/ 	.short	(.L_65 - .L_64)
	.align		4
.L_64:
        /*00c4*/ 	.word	index@(.nv.constant0.dm_batch_f32)
        /*00c8*/ 	.short	0x0380
        /*00ca*/ 	.short	0x0038


	//----- nvinfo : EIATTR_SW_WAR
	.align		4
.L_65:
        /*00cc*/ 	.byte	0x04, 0x36
        /*00ce*/ 	.short	(.L_67 - .L_66)
.L_66:
        /*00d0*/ 	.word	0x00000008
.L_67:


//--------------------- .nv.callgraph             --------------------------
	.section	.nv.callgraph,"",@"SHT_CUDA_CALLGRAPH"
	.align	4
	.sectionentsize	8
	.align		4
        /*0000*/ 	.word	0x00000000
	.align		4
        /*0004*/ 	.word	0xffffffff
	.align		4
        /*0008*/ 	.word	0x00000000
	.align		4
        /*000c*/ 	.word	0xfffffffe
	.align		4
        /*0010*/ 	.word	0x00000000
	.align		4
        /*0014*/ 	.word	0xfffffffd
	.align		4
        /*0018*/ 	.word	0x00000000
	.align		4
        /*001c*/ 	.word	0xfffffffc


//--------------------- .text.dm_many_series_one_param_time_major_f32 --------------------------
	.section	.text.dm_many_series_one_param_time_major_f32,"ax",@progbits
	.align	128
        .global         dm_many_series_one_param_time_major_f32
        .type           dm_many_series_one_param_time_major_f32,@function
        .size           dm_many_series_one_param_time_major_f32,(.L_x_67 - dm_many_series_one_param_time_major_f32)
        .other          dm_many_series_one_param_time_major_f32,@"STO_CUDA_ENTRY STV_DEFAULT"
dm_many_series_one_param_time_major_f32:
.text.dm_many_series_one_param_time_major_f32:
[----:B------:R-:W-:Y:S01]  /*0000*/  LDC R1, c[0x0][0x37c] ;  /* 0x0000df00ff017b82 */ /* 0x000fe20000000800 */
[----:B------:R-:W0:Y:S07]  /*0010*/  S2R R3, SR_TID.X ;  /* 0x0000000000037919 */ /* 0x000e2e0000002100 */
[----:B------:R-:W0:Y:S01]  /*0020*/  S2UR UR4, SR_CTAID.X ;  /* 0x00000000000479c3 */ /* 0x000e220000002500 */
[----:B------:R-:W1:Y:S07]  /*0030*/  LDCU UR5, c[0x0][0x390] ;  /* 0x00007200ff0577ac */ /* 0x000e6e0008000800 */
[----:B------:R-:W0:Y:S02]  /*0040*/  LDC R0, c[0x0][0x360] ;  /* 0x0000d800ff007b82 */ /* 0x000e240000000800 */
[----:B0-----:R-:W-:-:S02]  /*0050*/  IMAD R0, R0, UR4, R3 ;  /* 0x0000000400007c24 */ /* 0x001fc4000f8e0203 */
[----:B-1----:R-:W-:-:S05]  /*0060*/  IMAD.U32 R3, RZ, RZ, UR5 ;  /* 0x00000005ff037e24 */ /* 0x002fca000f8e00ff */
[----:B------:R-:W-:-:S13]  /*0070*/  ISETP.GE.AND P0, PT, R0, R3, PT ;  /* 0x000000030000720c */ /* 0x000fda0003f06270 */
[----:B------:R-:W-:Y:S05]  /*0080*/  @P0 EXIT ;  /* 0x000000000000094d */ /* 0x000fea0003800000 */
[----:B------:R-:W0:Y:S01]  /*0090*/  LDCU UR7, c[0x0][0x394] ;  /* 0x00007280ff0777ac */ /* 0x000e220008000800 */
[----:B------:R-:W1:Y:S01]  /*00a0*/  LDCU.64 UR8, c[0x0][0x358] ;  /* 0x00006b00ff0877ac */ /* 0x000e620008000a00 */
[----:B0-----:R-:W-:-:S09]  /*00b0*/  UISETP.GE.AND UP0, UPT, UR7, 0x1, UPT ;  /* 0x000000010700788c */ /* 0x001fd2000bf06270 */
[----:B-1----:R-:W-:Y:S05]  /*00c0*/  BRA.U !UP0, `(.L_x_0) ;  /* 0x0000000508907547 */ /* 0x002fea000b800000 */
[----:B------:R-:W-:Y:S02]  /*00d0*/  UISETP.GE.U32.AND UP1, UPT, UR7, 0x8, UPT ;  /* 0x000000080700788c */ /* 0x000fe4000bf26070 */
[----:B------:R-:W-:Y:S01]  /*00e0*/  ULOP3.LUT UR5, UR7, 0x7, URZ, 0xc0, !UPT ;  /* 0x0000000707057892 */ /* 0x000fe2000f8ec0ff */
[----:B------:R-:W-:-:S03]  /*00f0*/  UMOV UR4, URZ ;  /* 0x000000ff00047c82 */ /* 0x000fc60008000000 */
[----:B------:R-:W-:-:S03]  /*0100*/  UISETP.NE.AND UP0, UPT, UR5, URZ, UPT ;  /* 0x000000ff0500728c */ /* 0x000fc6000bf05270 */
[----:B------:R-:W-:Y:S08]  /*0110*/  BRA.U !UP1, `(.L_x_1) ;  /* 0x0000000109a87547 */ /* 0x000ff0000b800000 */
[----:B------:R-:W0:Y:S01]  /*0120*/  LDC.64 R4, c[0x0][0x3a8] ;  /* 0x0000ea00ff047b82 */ /* 0x000e220000000a00 */
[----:B------:R-:W-:Y:S01]  /*0130*/  ULOP3.LUT UR4, UR7, 0x7ffffff8, URZ, 0xc0, !UPT ;  /* 0x7ffffff807047892 */ /* 0x000fe2000f8ec0ff */
[----:B------:R-:W-:-:S03]  /*0140*/  IMAD.MOV.U32 R27, RZ, RZ, R0 ;  /* 0x000000ffff1b7224 */ /* 0x000fc600078e0000 */
[----:B------:R-:W-:-:S03]  /*0150*/  UIADD3 UR6, UPT, UPT, -UR4, URZ, URZ ;  /* 0x000000ff04067290 */ /* 0x000fc6000fffe1ff */
[----:B------:R-:W1:Y:S09]  /*0160*/  LDC.64 R6, c[0x0][0x3b0] ;  /* 0x0000ec00ff067b82 */ /* 0x000e720000000a00 */
.L_x_2:
[----:B0-----:R-:W-:Y:S01]  /*0170*/  IMAD.WIDE R34, R27, 0x4, R4 ;  /* 0x000000041b227825 */ /* 0x001fe200078e0204 */
[----:B------:R-:W-:-:S03]  /*0180*/  UIADD3 UR6, UPT, UPT, UR6, 0x8, URZ ;  /* 0x0000000806067890 */ /* 0x000fc6000fffe0ff */
[----:B-1----:R-:W-:Y:S01]  /*0190*/  IMAD.WIDE R36, R27, 0x4, R6 ;  /* 0x000000041b247825 */ /* 0x002fe200078e0206 */
[----:B------:R-:W-:Y:S01]  /*01a0*/  UISETP.NE.AND UP1, UPT, UR6, URZ, UPT ;  /* 0x000000ff0600728c */ /* 0x000fe2000bf25270 */
[C---:B------:R-:W-:Y:S02]  /*01b0*/  LEA R27, R3.reuse, R27, 0x3 ;  /* 0x0000001b031b7211 */ /* 0x040fe400078e18ff */
[----:B---3--:R-:W-:-:S04]  /*01c0*/  IMAD.WIDE R30, R3, 0x4, R34 ;  /* 0x00000004031e7825 */ /* 0x008fc800078e0222 */
[----:B------:R-:W-:-:S04]  /*01d0*/  IMAD.WIDE R8, R3, 0x4, R36 ;  /* 0x0000000403087825 */ /* 0x000fc800078e0224 */
[----:B------:R-:W-:-:S04]  /*01e0*/  IMAD.WIDE R10, R3, 0x4, R30 ;  /* 0x00000004030a7825 */ /* 0x000fc800078e021e */
[----:B------:R-:W-:-:S04]  /*01f0*/  IMAD.WIDE R12, R3, 0x4, R8 ;  /* 0x00000004030c7825 */ /* 0x000fc800078e0208 */
[----:B------:R-:W-:-:S04]  /*0200*/  IMAD.WIDE R14, R3, 0x4, R10 ;  /* 0x00000004030e7825 */ /* 0x000fc800078e020a */
[----:B------:R-:W-:-:S04]  /*0210*/  IMAD.WIDE R16, R3, 0x4, R12 ;  /* 0x0000000403107825 */ /* 0x000fc800078e020c */
[----:B------:R-:W-:-:S04]  /*0220*/  IMAD.WIDE R18, R3, 0x4, R14 ;  /* 0x0000000403127825 */ /* 0x000fc800078e020e */
[----:B------:R-:W-:-:S04]  /*0230*/  IMAD.WIDE R20, R3, 0x4, R16 ;  /* 0x0000000403147825 */ /* 0x000fc800078e0210 */
[----:B------:R-:W-:Y:S02]  /*0240*/  IMAD.MOV.U32 R29, RZ, RZ, 0x7fc00000 ;  /* 0x7fc00000ff1d7424 */ /* 0x000fe400078e00ff */
[----:B------:R-:W-:-:S03]  /*0250*/  IMAD.WIDE R22, R3, 0x4, R18 ;  /* 0x0000000403167825 */ /* 0x000fc600078e0212 */
[----:B------:R-:W-:Y:S01]  /*0260*/  STG.E desc[UR8][R34.64], R29 ;  /* 0x0000001d22007986 */ /* 0x000fe2000c101908 */
[----:B------:R-:W-:-:S03]  /*0270*/  IMAD.WIDE R24, R3, 0x4, R20 ;  /* 0x0000000403187825 */ /* 0x000fc600078e0214 */
[----:B------:R-:W-:Y:S01]  /*0280*/  STG.E desc[UR8][R36.64], R29 ;  /* 0x0000001d24007986 */ /* 0x000fe2000c101908 */
[----:B------:R-:W-:-:S03]  /*0290*/  IMAD.WIDE R32, R3, 0x4, R22 ;  /* 0x0000000403207825 */ /* 0x000fc600078e0216 */
[----:B------:R0:W-:Y:S04]  /*02a0*/  STG.E desc[UR8][R30.64], R29 ;  /* 0x0000001d1e007986 */ /* 0x0001e8000c101908 */
[----:B------:R1:W-:Y:S04]  /*02b0*/  STG.E desc[UR8][R8.64], R29 ;  /* 0x0000001d08007986 */ /* 0x0003e8000c101908 */
[----:B------:R2:W-:Y:S01]  /*02c0*/  STG.E desc[UR8][R10.64], R29 ;  /* 0x0000001d0a007986 */ /* 0x0005e2000c101908 */
[----:B0-----:R-:W-:-:S03]  /*02d0*/  IMAD.WIDE R30, R3, 0x4, R24 ;  /* 0x00000004031e7825 */ /* 0x001fc600078e0218 */
[----:B------:R3:W-:Y:S01]  /*02e0*/  STG.E desc[UR8][R12.64], R29 ;  /* 0x0000001d0c007986 */ /* 0x0007e2000c101908 */
[----:B-1----:R-:W-:-:S03]  /*02f0*/  IMAD.WIDE R8, R3, 0x4, R32 ;  /* 0x0000000403087825 */ /* 0x002fc600078e0220 */
[----:B------:R3:W-:Y:S01]  /*0300*/  STG.E desc[UR8][R14.64], R29 ;  /* 0x0000001d0e007986 */ /* 0x0007e2000c101908 */
[----:B--2---:R-:W-:-:S03]  /*0310*/  IMAD.WIDE R10, R3, 0x4, R30 ;  /* 0x00000004030a7825 */ /* 0x004fc600078e021e */
[----:B------:R3:W-:Y:S04]  /*0320*/  STG.E desc[UR8][R16.64], R29 ;  /* 0x0000001d10007986 */ /* 0x0007e8000c101908 */
[----:B------:R3:W-:Y:S04]  /*0330*/  STG.E desc[UR8][R18.64], R29 ;  /* 0x0000001d12007986 */ /* 0x0007e8000c101908 */
[----:B------:R3:W-:Y:S04]  /*0340*/  STG.E desc[UR8][R20.64], R29 ;  /* 0x0000001d14007986 */ /* 0x0007e8000c101908 */
[----:B------:R3:W-:Y:S04]  /*0350*/  STG.E desc[UR8][R22.64], R29 ;  /* 0x0000001d16007986 */ /* 0x0007e8000c101908 */
[----:B------:R3:W-:Y:S04]  /*0360*/  STG.E desc[UR8][R24.64], R29 ;  /* 0x0000001d18007986 */ /* 0x0007e8000c101908 */
[----:B------:R3:W-:Y:S04]  /*0370*/  STG.E desc[UR8][R32.64], R29 ;  /* 0x0000001d20007986 */ /* 0x0007e8000c101908 */
[----:B------:R3:W-:Y:S04]  /*0380*/  STG.E desc[UR8][R30.64], R29 ;  /* 0x0000001d1e007986 */ /* 0x0007e8000c101908 */
[----:B------:R3:W-:Y:S04]  /*0390*/  STG.E desc[UR8][R8.64], R29 ;  /* 0x0000001d08007986 */ /* 0x0007e8000c101908 */
[----:B------:R3:W-:Y:S01]  /*03a0*/  STG.E desc[UR8][R10.64], R29 ;  /* 0x0000001d0a007986 */ /* 0x0007e2000c101908 */
[----:B------:R-:W-:Y:S05]  /*03b0*/  BRA.U UP1, `(.L_x_2) ;  /* 0xfffffffd016c7547 */ /* 0x000fea000b83ffff */
.L_x_1:
[----:B------:R-:W-:Y:S05]  /*03c0*/  BRA.U !UP0, `(.L_x_0) ;  /* 0x0000000108d07547 */ /* 0x000fea000b800000 */
[----:B------:R-:W-:Y:S02]  /*03d0*/  UISETP.GE.U32.AND UP0, UPT, UR5, 0x4, UPT ;  /* 0x000000040500788c */ /* 0x000fe4000bf06070 */
[----:B------:R-:W-:-:S04]  /*03e0*/  ULOP3.LUT UR6, UR7, 0x3, URZ, 0xc0, !UPT ;  /* 0x0000000307067892 */ /* 0x000fc8000f8ec0ff */
[----:B------:R-:W-:-:S03]  /*03f0*/  UISETP.NE.AND UP1, UPT, UR6, URZ, UPT ;  /* 0x000000ff0600728c */ /* 0x000fc6000bf25270 */
[----:B------:R-:W-:Y:S08]  /*0400*/  BRA.U !UP0, `(.L_x_3) ;  /* 0x0000000108547547 */ /* 0x000ff0000b800000 */
[----:B------:R-:W0:Y:S01]  /*0410*/  LDC.64 R4, c[0x0][0x3a8] ;  /* 0x0000ea00ff047b82 */ /* 0x000e220000000a00 */
[----:B---3--:R-:W-:Y:S01]  /*0420*/  IMAD R9, R3, UR4, R0 ;  /* 0x0000000403097c24 */ /* 0x008fe2000f8e0200 */
[----:B------:R-:W-:Y:S01]  /*0430*/  UIADD3 UR4, UPT, UPT, UR4, 0x4, URZ ;  /* 0x0000000404047890 */ /* 0x000fe2000fffe0ff */
[----:B------:R-:W-:-:S05]  /*0440*/  IMAD.MOV.U32 R21, RZ, RZ, 0x7fc00000 ;  /* 0x7fc00000ff157424 */ /* 0x000fca00078e00ff */
[----:B------:R-:W1:Y:S01]  /*0450*/  LDC.64 R6, c[0x0][0x3b0] ;  /* 0x0000ec00ff067b82 */ /* 0x000e620000000a00 */
[----:B0-----:R-:W-:-:S05]  /*0460*/  IMAD.WIDE R4, R9, 0x4, R4 ;  /* 0x0000000409047825 */ /* 0x001fca00078e0204 */
[----:B------:R0:W-:Y:S01]  /*0470*/  STG.E desc[UR8][R4.64], R21 ;  /* 0x0000001504007986 */ /* 0x0001e2000c101908 */
[----:B-1----:R-:W-:-:S04]  /*0480*/  IMAD.WIDE R6, R9, 0x4, R6 ;  /* 0x0000000409067825 */ /* 0x002fc800078e0206 */
[C---:B------:R-:W-:Y:S01]  /*0490*/  IMAD.WIDE R8, R3.reuse, 0x4, R4 ;  /* 0x0000000403087825 */ /* 0x040fe200078e0204 */
[----:B------:R0:W-:Y:S03]  /*04a0*/  STG.E desc[UR8][R6.64], R21 ;  /* 0x0000001506007986 */ /* 0x0001e6000c101908 */
        /* <DEDUP_REMOVED lines=8> */
[----:B------:R-:W-:Y:S01]  /*0530*/  IMAD.WIDE R18, R3, 0x4, R14 ;  /* 0x0000000403127825 */ /* 0x000fe200078e020e */
[----:B------:R0:W-:Y:S04]  /*0540*/  STG.E desc[UR8][R16.64], R21 ;  /* 0x0000001510007986 */ /* 0x0001e8000c101908 */
[----:B------:R0:W-:Y:S02]  /*0550*/  STG.E desc[UR8][R18.64], R21 ;  /* 0x0000001512007986 */ /* 0x0001e4000c101908 */
.L_x_3:
[----:B------:R-:W-:Y:S05]  /*0560*/  BRA.U !UP1, `(.L_x_0) ;  /* 0x0000000109687547 */ /* 0x000fea000b800000 */
[----:B------:R-:W-:Y:S02]  /*0570*/  UISETP.NE.AND UP0, UPT, UR6, 0x1, UPT ;  /* 0x000000010600788c */ /* 0x000fe4000bf05270 */
[----:B------:R-:W-:-:S04]  /*0580*/  ULOP3.LUT UR5, UR7, 0x1, URZ, 0xc0, !UPT ;  /* 0x0000000107057892 */ /* 0x000fc8000f8ec0ff */
[----:B------:R-:W-:-:S03]  /*0590*/  UISETP.NE.U32.AND UP1, UPT, UR5, 0x1, UPT ;  /* 0x000000010500788c */ /* 0x000fc6000bf25070 */
[----:B------:R-:W-:Y:S08]  /*05a0*/  BRA.U !UP0, `(.L_x_4) ;  /* 0x0000000108347547 */ /* 0x000ff0000b800000 */
[----:B0-----:R-:W0:Y:S01]  /*05b0*/  LDC.64 R4, c[0x0][0x3a8] ;  /* 0x0000ea00ff047b82 */ /* 0x001e220000000a00 */
        /* <DEDUP_REMOVED lines=9> */
[----:B------:R-:W-:Y:S01]  /*0650*/  IMAD.WIDE R10, R3, 0x4, R6 ;  /* 0x00000004030a7825 */ /* 0x000fe200078e0206 */
[----:B------:R2:W-:Y:S04]  /*0660*/  STG.E desc[UR8][R8.64], R13 ;  /* 0x0000000d08007986 */ /* 0x0005e8000c101908 */
[----:B------:R2:W-:Y:S02]  /*0670*/  STG.E desc[UR8][R10.64], R13 ;  /* 0x0000000d0a007986 */ /* 0x0005e4000c101908 */
.L_x_4:
[----:B------:R-:W-:Y:S05]  /*0680*/  BRA.U UP1, `(.L_x_0) ;  /* 0x0000000101207547 */ /* 0x000fea000b800000 */
[----:B0-2---:R-:W0:Y:S01]  /*0690*/  LDC.64 R4, c[0x0][0x3a8] ;  /* 0x0000ea00ff047b82 */ /* 0x005e220000000a00 */
[----:B---3--:R-:W-:Y:S02]  /*06a0*/  IMAD R9, R3, UR4, R0 ;  /* 0x0000000403097c24 */ /* 0x008fe4000f8e0200 */
[----:B------:R-:W-:-:S05]  /*06b0*/  IMAD.MOV.U32 R11, RZ, RZ, 0x7fc00000 ;  /* 0x7fc00000ff0b7424 */ /* 0x000fca00078e00ff */
[----:B------:R-:W1:Y:S01]  /*06c0*/  LDC.64 R6, c[0x0][0x3b0] ;  /* 0x0000ec00ff067b82 */ /* 0x000e620000000a00 */
[----:B0-----:R-:W-:-:S05]  /*06d0*/  IMAD.WIDE R4, R9, 0x4, R4 ;  /* 0x0000000409047825 */ /* 0x001fca00078e0204 */
[----:B------:R4:W-:Y:S01]  /*06e0*/  STG.E desc[UR8][R4.64], R11 ;  /* 0x0000000b04007986 */ /* 0x0009e2000c101908 */
[----:B-1----:R-:W-:-:S05]  /*06f0*/  IMAD.WIDE R6, R9, 0x4, R6 ;  /* 0x0000000409067825 */ /* 0x002fca00078e0206 */
[----:B------:R4:W-:Y:S02]  /*0700*/  STG.E desc[UR8][R6.64], R11 ;  /* 0x0000000b06007986 */ /* 0x0009e4000c101908 */
.L_x_0:
[----:B0--3--:R-:W0:Y:S02]  /*0710*/  LDC R17, c[0x0][0x398] ;  /* 0x0000e600ff117b82 */ /* 0x009e240000000800 */
[----:B0-----:R-:W-:-:S13]  /*0720*/  ISETP.GE.AND P0, PT, R17, 0x1, PT ;  /* 0x000000011100780c */ /* 0x001fda0003f06270 */
[----:B------:R-:W-:Y:S05]  /*0730*/  @!P0 EXIT ;  /* 0x000000000000894d */ /* 0x000fea0003800000 */
[----:B--2-4-:R-:W0:Y:S02]  /*0740*/  LDC.64 R4, c[0x0][0x3a0] ;  /* 0x0000e800ff047b82 */ /* 0x014e240000000a00 */
[----:B0-----:R-:W-:-:S05]  /*0750*/  IMAD.WIDE R4, R0, 0x4, R4 ;  /* 0x0000000400047825 */ /* 0x001fca00078e0204 */
[----:B------:R-:W2:Y:S02]  /*0760*/  LDG.E.CONSTANT R2, desc[UR8][R4.64] ;  /* 0x0000000804027981 */ /* 0x000ea4000c1e9900 */
[----:B--2---:R-:W-:-:S04]  /*0770*/  IADD3 R5, PT, PT, R2, R17, RZ ;  /* 0x0000001102057210 */ /* 0x004fc80007ffe0ff */
[----:B------:R-:W-:-:S04]  /*0780*/  ISETP.GT.AND P0, PT, R5, UR7, PT ;  /* 0x0000000705007c0c */ /* 0x000fc8000bf04270 */
[----:B------:R-:W-:-:S13]  /*0790*/  ISETP.LT.OR P0, PT, R2, RZ, P0 ;  /* 0x000000ff0200720c */ /* 0x000fda0000701670 */
[----:B------:R-:W-:Y:S05]  /*07a0*/  @P0 EXIT ;  /* 0x000000000000094d */ /* 0x000fea0003800000 */
[----:B------:R-:W0:Y:S01]  /*07b0*/  LDCU.128 UR4, c[0x0][0x380] ;  /* 0x00007000ff0477ac */ /* 0x000e220008000c00 */
[----:B------:R-:W-:Y:S02]  /*07c0*/  IMAD R15, R2, R3, R0 ;  /* 0x00000003020f7224 */ /* 0x000fe400078e0200 */
[----:B0-----:R-:W-:Y:S01]  /*07d0*/  IMAD.U32 R22, RZ, RZ, UR4 ;  /* 0x00000004ff167e24 */ /* 0x001fe2000f8e00ff */
[----:B------:R-:W-:Y:S01]  /*07e0*/  MOV R21, UR7 ;  /* 0x0000000700157c02 */ /* 0x000fe20008000f00 */
[----:B------:R-:W-:Y:S02]  /*07f0*/  IMAD.U32 R23, RZ, RZ, UR5 ;  /* 0x00000005ff177e24 */ /* 0x000fe4000f8e00ff */
[----:B------:R-:W-:Y:S02]  /*0800*/  IMAD.U32 R20, RZ, RZ, UR6 ;  /* 0x00000006ff147e24 */ /* 0x000fe4000f8e00ff */
[----:B------:R-:W-:-:S04]  /*0810*/  IMAD.WIDE R8, R15, 0x4, R22 ;  /* 0x000000040f087825 */ /* 0x000fc800078e0216 */
[----:B------:R-:W-:Y:S02]  /*0820*/  IMAD.WIDE R14, R15, 0x4, R20 ;  /* 0x000000040f0e7825 */ /* 0x000fe400078e0214 */
[----:B------:R-:W2:Y:S04]  /*0830*/  LDG.E.CONSTANT R8, desc[UR8][R8.64] ;  /* 0x0000000808087981 */ /* 0x000ea8000c1e9900 */
[----:B------:R-:W3:Y:S01]  /*0840*/  LDG.E.CONSTANT R14, desc[UR8][R14.64] ;  /* 0x000000080e0e7981 */ /* 0x000ee2000c1e9900 */
[----:B------:R-:W-:Y:S01]  /*0850*/  VIADD R7, R5, 0xffffffff ;  /* 0xffffffff05077836 */ /* 0x000fe20000000000 */
[----:B------:R-:W-:Y:S01]  /*0860*/  BSSY.RECONVERGENT B0, `(.L_x_5) ;  /* 0x000016c000007945 */ /* 0x000fe20003800200 */
[----:B------:R-:W-:Y:S02]  /*0870*/  CS2R R10, SRZ ;  /* 0x00000000000a7805 */ /* 0x000fe4000001ff00 */
[----:B------:R-:W-:-:S02]  /*0880*/  CS2R R12, SRZ ;  /* 0x00000000000c7805 */ /* 0x000fc4000001ff00 */
[----:B------:R-:W-:Y:S01]  /*0890*/  ISETP.GE.AND P0, PT, R2, R7, PT ;  /* 0x000000070200720c */ /* 0x000fe20003f06270 */
[----:B--2---:R0:W1:Y:S08]  /*08a0*/  F2F.F64.F32 R18, R8 ;  /* 0x0000000800127310 */ /* 0x0040700000201800 */
[----:B---3--:R0:W2:Y:S04]  /*08b0*/  F2F.F64.F32 R24, R14 ;  /* 0x0000000e00187310 */ /* 0x0080a80000201800 */
[----:B------:R-:W-:Y:S05]  /*08c0*/  @P0 BRA `(.L_x_6) ;  /* 0x0000001400940947 */ /* 0x000fea0003800000 */
[C---:B------:R-:W-:Y:S01]  /*08d0*/  VIADD R4, R17.reuse, 0xfffffffe ;  /* 0xfffffffe11047836 */ /* 0x040fe20000000000 */
[----:B------:R-:W-:Y:S02]  /*08e0*/  MOV R6, R2 ;  /* 0x0000000200067202 */ /* 0x000fe40000000f00 */
[----:B------:R-:W-:Y:S02]  /*08f0*/  CS2R R12, SRZ ;  /* 0x00000000000c7805 */ /* 0x000fe4000001ff00 */
[----:B------:R-:W-:Y:S02]  /*0900*/  CS2R R10, SRZ ;  /* 0x00000000000a7805 */ /* 0x000fe4000001ff00 */
[----:B------:R-:W-:Y:S01]  /*0910*/  ISETP.GE.U32.AND P0, PT, R4, 0x7, PT ;  /* 0x000000070400780c */ /* 0x000fe20003f06070 */
[----:B------:R-:W-:-:S12]  /*0920*/  VIADD R4, R17, 0xffffffff ;  /* 0xffffffff11047836 */ /* 0x000fd80000000000 */
[----:B------:R-:W-:Y:S05]  /*0930*/  @!P0 BRA `(.L_x_7) ;  /* 0x0000000800c48947 */ /* 0x000fea0003800000 */
[----:B0-----:R-:W0:Y:S01]  /*0940*/  LDC R8, c[0x0][0x390] ;  /* 0x0000e400ff087b82 */ /* 0x001e220000000800 */
[----:B------:R-:W-:Y:S01]  /*0950*/  LOP3.LUT R4, R4, 0xfffffff8, RZ, 0xc0, !PT ;  /* 0xfffffff804047812 */ /* 0x000fe200078ec0ff */
[----:B------:R-:W-:Y:S01]  /*0960*/  IMAD R9, R2, R3, R3 ;  /* 0x0000000302097224 */ /* 0x000fe200078e0203 */
[----:B------:R-:W-:Y:S01]  /*0970*/  CS2R R12, SRZ ;  /* 0x00000000000c7805 */ /* 0x000fe2000001ff00 */
[----:B------:R-:W-:Y:S02]  /*0980*/  IMAD.MOV.U32 R6, RZ, RZ, R2 ;  /* 0x000000ffff067224 */ /* 0x000fe400078e0002 */
[----:B------:R-:W-:Y:S02]  /*0990*/  IMAD.IADD R9, R0, 0x1, R9 ;  /* 0x0000000100097824 */ /* 0x000fe400078e0209 */
[----:B------:R-:W3:Y:S01]  /*09a0*/  LDC.64 R22, c[0x0][0x380] ;  /* 0x0000e000ff167b82 */ /* 0x000ee20000000a00 */
[----:B------:R-:W-:-:S07]  /*09b0*/  IMAD.MOV R29, RZ, RZ, -R4 ;  /* 0x000000ffff1d7224 */ /* 0x000fce00078e0a04 */
[----:B------:R-:W4:Y:S02]  /*09c0*/  LDC.64 R20, c[0x0][0x388] ;  /* 0x0000e200ff147b82 */ /* 0x000f240000000a00 */
.L_x_11:
[----:B---3--:R-:W-:-:S04]  /*09d0*/  IMAD.WIDE R30, R9, 0x4, R22 ;  /* 0x00000004091e7825 */ /* 0x008fc800078e0216 */
[----:B----4-:R-:W-:Y:S01]  /*09e0*/  IMAD.WIDE R26, R9, 0x4, R20 ;  /* 0x00000004091a7825 */ /* 0x010fe200078e0214 */
[----:B------:R-:W3:Y:S04]  /*09f0*/  LDG.E.CONSTANT R16, desc[UR8][R30.64] ;  /* 0x000000081e107981 */ /* 0x000ee8000c1e9900 */
[----:B------:R4:W5:Y:S01]  /*0a00*/  LDG.E.CONSTANT R14, desc[UR8][R26.64] ;  /* 0x000000081a0e7981 */ /* 0x000962000c1e9900 */
[----:B0-----:R-:W-:-:S05]  /*0a10*/  MOV R3, R8 ;  /* 0x0000000800037202 */ /* 0x001fca0000000f00 */
[----:B----4-:R-:W-:Y:S01]  /*0a20*/  IMAD.WIDE R26, R3, 0x4, R26 ;  /* 0x00000004031a7825 */ /* 0x010fe200078e021a */
[----:B---3--:R-:W1:Y:S08]  /*0a30*/  F2F.F64.F32 R16, R16 ;  /* 0x0000001000107310 */ /* 0x008e700000201800 */
[----:B-----5:R-:W2:Y:S01]  /*0a40*/  F2F.F64.F32 R14, R14 ;  /* 0x0000000e000e7310 */ /* 0x020ea20000201800 */
[----:B-1----:R-:W-:-:S02]  /*0a50*/  DADD R18, R16, -R18 ;  /* 0x0000000010127229 */ /* 0x002fc40000000812 */
[----:B--2---:R-:W-:-:S08]  /*0a60*/  DADD R24, -R14, R24 ;  /* 0x000000000e187229 */ /* 0x004fd00000000118 */
[----:B------:R-:W-:-:S06]  /*0a70*/  DSETP.GT.AND P0, PT, R18, R24, PT ;  /* 0x000000181200722a */ /* 0x000fcc0003f04000 */
[----:B------:R-:W-:-:S14]  /*0a80*/  DSETP.LEU.OR P0, PT, R18, RZ, !P0 ;  /* 0x000000ff1200722a */ /* 0x000fdc000470b400 */
[--C-:B------:R-:W-:Y:S02]  /*0a90*/  @!P0 DADD R10, R10, R18.reuse ;  /* 0x000000000a0a8229 */ /* 0x100fe40000000012 */
[C---:B------:R-:W-:Y:S01]  /*0aa0*/  @P0 DSETP.GT.AND P2, PT, R24.reuse, R18, PT ;  /* 0x000000121800022a */ /* 0x040fe20003f44000 */
[----:B------:R-:W-:Y:S02]  /*0ab0*/  IMAD.WIDE R18, R3, 0x4, R30 ;  /* 0x0000000403127825 */ /* 0x000fe400078e021e */
[----:B------:R-:W2:Y:S04]  /*0ac0*/  LDG.E.CONSTANT R30, desc[UR8][R26.64] ;  /* 0x000000081a1e7981 */ /* 0x000ea8000c1e9900 */
[----:B------:R0:W3:Y:S01]  /*0ad0*/  LDG.E.CONSTANT R32, desc[UR8][R18.64] ;  /* 0x0000000812207981 */ /* 0x0000e2000c1e9900 */
[----:B------:R-:W-:-:S02]  /*0ae0*/  @P0 DSETP.GT.AND P1, PT, R24, RZ, PT ;  /* 0x000000ff1800022a */ /* 0x000fc40003f24000 */
[----:B------:R-:W-:-:S10]  /*0af0*/  @P0 DADD R24, R12, R24 ;  /* 0x000000000c180229 */ /* 0x000fd40000000018 */
[-C--:B------:R-:W-:Y:S02]  /*0b00*/  @P0 FSEL R31, R24, R12.reuse, P2 ;  /* 0x0000000c181f0208 */ /* 0x080fe40001000000 */
[-C--:B------:R-:W-:Y:S02]  /*0b10*/  @P0 FSEL R25, R25, R13.reuse, P2 ;  /* 0x0000000d19190208 */ /* 0x080fe40001000000 */
[----:B------:R-:W-:Y:S02]  /*0b20*/  @P0 FSEL R4, R31, R12, P1 ;  /* 0x0000000c1f040208 */ /* 0x000fe40000800000 */
[----:B------:R-:W-:Y:S01]  /*0b30*/  @P0 FSEL R31, R25, R13, P1 ;  /* 0x0000000d191f0208 */ /* 0x000fe20000800000 */
[----:B------:R-:W-:-:S04]  /*0b40*/  IMAD.WIDE R24, R3, 0x4, R18 ;  /* 0x0000000403187825 */ /* 0x000fc800078e0212 */
[C---:B0-----:R-:W-:Y:S01]  /*0b50*/  IMAD.WIDE R18, R3.reuse, 0x4, R26 ;  /* 0x0000000403127825 */ /* 0x041fe200078e021a */
[----:B------:R0:W4:Y:S03]  /*0b60*/  LDG.E.CONSTANT R28, desc[UR8][R24.64] ;  /* 0x00000008181c7981 */ /* 0x000126000c1e9900 */
[----:B------:R-:W-:Y:S02]  /*0b70*/  @P0 IMAD.MOV.U32 R12, RZ, RZ, R4 ;  /* 0x000000ffff0c0224 */ /* 0x000fe400078e0004 */
[----:B------:R1:W5:Y:S01]  /*0b80*/  LDG.E.CONSTANT R4, desc[UR8][R18.64] ;  /* 0x0000000812047981 */ /* 0x000362000c1e9900 */
[----:B------:R-:W-:Y:S02]  /*0b90*/  @P0 IMAD.MOV.U32 R13, RZ, RZ, R31 ;  /* 0x000000ffff0d0224 */ /* 0x000fe400078e001f */
[----:B0-----:R-:W-:-:S04]  /*0ba0*/  IMAD.WIDE R24, R3, 0x4, R24 ;  /* 0x0000000403187825 */ /* 0x001fc800078e0218 */
[----:B-1----:R-:W-:-:S04]  /*0bb0*/  IMAD.WIDE R18, R3, 0x4, R18 ;  /* 0x0000000403127825 */ /* 0x002fc800078e0212 */
[----:B------:R-:W-:Y:S01]  /*0bc0*/  IMAD.WIDE R36, R3, 0x4, R24 ;  /* 0x0000000403247825 */ /* 0x000fe200078e0218 */
[----:B--2---:R-:W0:Y:S08]  /*0bd0*/  F2F.F64.F32 R30, R30 ;  /* 0x0000001e001e7310 */ /* 0x004e300000201800 */
[----:B---3--:R-:W1:Y:S01]  /*0be0*/  F2F.F64.F32 R26, R32 ;  /* 0x00000020001a7310 */ /* 0x008e620000201800 */
[----:B0-----:R-:W-:-:S02]  /*0bf0*/  DADD R14, R14, -R30 ;  /* 0x000000000e0e7229 */ /* 0x001fc4000000081e */
[----:B-1----:R-:W-:-:S08]  /*0c00*/  DADD R16, -R16, R26 ;  /* 0x0000000010107229 */ /* 0x002fd0000000011a */
[----:B------:R-:W-:-:S06]  /*0c10*/  DSETP.GT.AND P0, PT, R16, R14, PT ;  /* 0x0000000e1000722a */ /* 0x000fcc0003f04000 */
[----:B------:R-:W-:-:S14]  /*0c20*/  DSETP.GT.AND P0, PT, R16, RZ, P0 ;  /* 0x000000ff1000722a */ /* 0x000fdc0000704000 */
[C---:B------:R-:W-:Y:S02]  /*0c30*/  @!P0 DSETP.GT.AND P2, PT, R14.reuse, R16, PT ;  /* 0x000000100e00822a */ /* 0x040fe40003f44000 */
[----:B------:R-:W-:Y:S02]  /*0c40*/  @!P0 DSETP.GT.AND P1, PT, R14, RZ, PT ;  /* 0x000000ff0e00822a */ /* 0x000fe40003f24000 */
[----:B------:R-:W-:Y:S02]  /*0c50*/  @!P0 DADD R14, R12, R14 ;  /* 0x000000000c0e8229 */ /* 0x000fe4000000000e */
[----:B------:R-:W-:-:S08]  /*0c60*/  @P0 DADD R10, R10, R16 ;  /* 0x000000000a0a0229 */ /* 0x000fd00000000010 */
[-C--:B------:R-:W-:Y:S02]  /*0c70*/  @!P0 FSEL R17, R14, R12.reuse, P2 ;  /* 0x0000000c0e118208 */ /* 0x080fe40001000000 */
[-C--:B------:R-:W-:Y:S02]  /*0c80*/  @!P0 FSEL R15, R15, R13.reuse, P2 ;  /* 0x0000000d0f0f8208 */ /* 0x080fe40001000000 */
[----:B------:R-:W-:Y:S02]  /*0c90*/  @!P0 FSEL R14, R17, R12, P1 ;  /* 0x0000000c110e8208 */ /* 0x000fe40000800000 */
[----:B------:R-:W-:Y:S01]  /*0ca0*/  @!P0 FSEL R15, R15, R13, P1 ;  /* 0x0000000d0f0f8208 */ /* 0x000fe20000800000 */
[----:B----4-:R0:W1:Y:S02]  /*0cb0*/  F2F.F64.F32 R16, R28 ;  /* 0x0000001c00107310 */ /* 0x0100640000201800 */
[----:B------:R-:W-:Y:S01]  /*0cc0*/  @!P0 IMAD.MOV.U32 R12, RZ, RZ, R14 ;  /* 0x000000ffff0c8224 */ /* 0x000fe200078e000e */
[----:B------:R-:W-:-:S05]  /*0cd0*/  @!P0 MOV R13, R15 ;  /* 0x0000000f000d8202 */ /* 0x000fca0000000f00 */
[----:B-----5:R-:W2:Y:S01]  /*0ce0*/  F2F.F64.F32 R14, R4 ;  /* 0x00000004000e7310 */ /* 0x020ea20000201800 */
[----:B0-----:R-:W3:Y:S01]  /*0cf0*/  LDG.E.CONSTANT R28, desc[UR8][R18.64] ;  /* 0x00000008121c7981 */ /* 0x001ee2000c1e9900 */
[----:B-1----:R-:W-:Y:S02]  /*0d00*/  DADD R26, -R26, R16 ;  /* 0x000000001a1a7229 */ /* 0x002fe40000000110 */
[----:B--2---:R-:W-:-:S08]  /*0d10*/  DADD R30, R30, -R14 ;  /* 0x000000001e1e7229 */ /* 0x004fd0000000080e */
[----:B------:R-:W-:-:S06]  /*0d20*/  DSETP.GT.AND P0, PT, R26, R30, PT ;  /* 0x0000001e1a00722a */ /* 0x000fcc0003f04000 */
[----:B------:R-:W-:-:S14]  /*0d30*/  DSETP.GT.AND P0, PT, R26, RZ, P0 ;  /* 0x000000ff1a00722a */ /* 0x000fdc0000704000 */
[--C-:B------:R-:W-:Y:S02]  /*0d40*/  @!P0 DSETP.GT.AND P2, PT, R30, R26.reuse, PT ;  /* 0x0000001a1e00822a */ /* 0x100fe40003f44000 */
[----:B------:R-:W-:Y:S01]  /*0d50*/  @P0 DADD R10, R10, R26 ;  /* 0x000000000a0a0229 */ /* 0x000fe2000000001a */
[----:B------:R0:W2:Y:S01]  /*0d60*/  LDG.E.CONSTANT R26, desc[UR8][R24.64] ;  /* 0x00000008181a7981 */ /* 0x0000a2000c1e9900 */
[----:B------:R-:W-:Y:S02]  /*0d70*/  @!P0 DSETP.GT.AND P1, PT, R30, RZ, PT ;  /* 0x000000ff1e00822a */ /* 0x000fe40003f24000 */
[----:B------:R-:W-:-:S10]  /*0d80*/  @!P0 DADD R30, R12, R30 ;  /* 0x000000000c1e8229 */ /* 0x000fd4000000001e */
[----:B------:R-:W-:Y:S01]  /*0d90*/  @!P0 FSEL R27, R30, R12, P2 ;  /* 0x0000000c1e1b8208 */ /* 0x000fe20001000000 */
[----:B0-----:R-:W-:-:S03]  /*0da0*/  IMAD.WIDE R24, R3, 0x4, R18 ;  /* 0x0000000403187825 */ /* 0x001fc600078e0212 */
[----:B------:R-:W-:Y:S02]  /*0db0*/  @!P0 FSEL R4, R27, R12, P1 ;  /* 0x0000000c1b048208 */ /* 0x000fe40000800000 */
[----:B------:R-:W4:Y:S03]  /*0dc0*/  LDG.E.CONSTANT R30, desc[UR8][R24.64] ;  /* 0x00000008181e7981 */ /* 0x000f26000c1e9900 */
[----:B------:R-:W-:Y:S02]  /*0dd0*/  @!P0 IMAD.MOV.U32 R12, RZ, RZ, R4 ;  /* 0x000000ffff0c8224 */ /* 0x000fe400078e0004 */
[----:B------:R0:W5:Y:S01]  /*0de0*/  LDG.E.CONSTANT R4, desc[UR8][R36.64] ;  /* 0x0000000824047981 */ /* 0x000162000c1e9900 */
[----:B------:R-:W-:-:S04]  /*0df0*/  @!P0 FSEL R31, R31, R13, P2 ;  /* 0x0000000d1f1f8208 */ /* 0x000fc80001000000 */
[----:B------:R-:W-:-:S05]  /*0e00*/  @!P0 FSEL R27, R31, R13, P1 ;  /* 0x0000000d1f1b8208 */ /* 0x000fca0000800000 */
[----:B------:R-:W-:Y:S02]  /*0e10*/  @!P0 IMAD.MOV.U32 R13, RZ, RZ, R27 ;  /* 0x000000ffff0d8224 */ /* 0x000fe400078e001b */
[----:B0-----:R-:W-:-:S04]  /*0e20*/  IMAD.WIDE R36, R3, 0x4, R36 ;  /* 0x0000000403247825 */ /* 0x001fc800078e0224 */
[----:B------:R-:W-:-:S04]  /*0e30*/  IMAD.WIDE R24, R3, 0x4, R24 ;  /* 0x0000000403187825 */ /* 0x000fc800078e0218 */
[----:B------:R-:W-:Y:S01]  /*0e40*/  IMAD.WIDE R34, R3, 0x4, R36 ;  /* 0x0000000403227825 */ /* 0x000fe200078e0224 */
[----:B---3--:R0:W1:Y:S02]  /*0e50*/  F2F.F64.F32 R18, R28 ;  /* 0x0000001c00127310 */ /* 0x0080640000201800 */
[----:B0-----:R0:W3:Y:S01]  /*0e60*/  LDG.E.CONSTANT R28, desc[UR8][R24.64] ;  /* 0x00000008181c7981 */ /* 0x0010e2000c1e9900 */
[----:B-1----:R-:W-:-:S05]  /*0e70*/  DADD R14, R14, -R18 ;  /* 0x000000000e0e7229 */ /* 0x002fca0000000812 */
[----:B--2---:R-:W1:Y:S02]  /*0e80*/  F2F.F64.F32 R26, R26 ;  /* 0x0000001a001a7310 */ /* 0x004e640000201800 */
        /* <DEDUP_REMOVED lines=11> */
[----:B-----5:R1:W2:Y:S02]  /*0f40*/  F2F.F64.F32 R14, R4 ;  /* 0x00000004000e7310 */ /* 0x0202a40000201800 */
[----:B------:R-:W-:Y:S01]  /*0f50*/  @!P0 IMAD.MOV.U32 R12, RZ, RZ, R16 ;  /* 0x000000ffff0c8224 */ /* 0x000fe200078e0010 */
[----:B------:R-:W-:-:S05]  /*0f60*/  @!P0 MOV R13, R17 ;  /* 0x00000011000d8202 */ /* 0x000fca0000000f00 */
[----:B----4-:R4:W5:Y:S01]  /*0f70*/  F2F.F64.F32 R16, R30 ;  /* 0x0000001e00107310 */ /* 0x0109620000201800 */
[----:B-1----:R1:W3:Y:S01]  /*0f80*/  LDG.E.CONSTANT R4, desc[UR8][R36.64] ;  /* 0x0000000824047981 */ /* 0x0022e2000c1e9900 */
[----:B--2---:R-:W-:-:S03]  /*0f90*/  DADD R26, -R26, R14 ;  /* 0x000000001a1a7229 */ /* 0x004fc6000000010e */
[----:B----4-:R3:W2:Y:S01]  /*0fa0*/  LDG.E.CONSTANT R30, desc[UR8][R34.64] ;  /* 0x00000008221e7981 */ /* 0x0106a2000c1e9900 */
[----:B-----5:R-:W-:-:S08]  /*0fb0*/  DADD R18, R18, -R16 ;  /* 0x0000000012127229 */ /* 0x020fd00000000810 */
[----:B------:R-:W-:-:S06]  /*0fc0*/  DSETP.GT.AND P0, PT, R26, R18, PT ;  /* 0x000000121a00722a */ /* 0x000fcc0003f04000 */
[----:B------:R-:W-:-:S14]  /*0fd0*/  DSETP.GT.AND P0, PT, R26, RZ, P0 ;  /* 0x000000ff1a00722a */ /* 0x000fdc0000704000 */
[--C-:B------:R-:W-:Y:S02]  /*0fe0*/  @!P0 DSETP.GT.AND P2, PT, R18, R26.reuse, PT ;  /* 0x0000001a1200822a */ /* 0x100fe40003f44000 */
[----:B------:R-:W-:Y:S01]  /*0ff0*/  @P0 DADD R10, R10, R26 ;  /* 0x000000000a0a0229 */ /* 0x000fe2000000001a */
[----:B------:R-:W-:-:S05]  /*1000*/  IMAD.WIDE R26, R3, 0x4, R24 ;  /* 0x00000004031a7825 */ /* 0x000fca00078e0218 */
[----:B------:R-:W4:Y:S01]  /*1010*/  LDG.E.CONSTANT R32, desc[UR8][R26.64] ;  /* 0x000000081a207981 */ /* 0x000f22000c1e9900 */
[----:B------:R-:W-:Y:S02]  /*1020*/  @!P0 DSETP.GT.AND P1, PT, R18, RZ, PT ;  /* 0x000000ff1200822a */ /* 0x000fe40003f24000 */
[----:B------:R-:W-:Y:S01]  /*1030*/  @!P0 DADD R18, R12, R18 ;  /* 0x000000000c128229 */ /* 0x000fe20000000012 */
[----:B0-----:R-:W-:-:S06]  /*1040*/  IMAD.WIDE R24, R3, 0x4, R26 ;  /* 0x0000000403187825 */ /* 0x001fcc00078e021a */
[----:B------:R-:W5:Y:S03]  /*1050*/  LDG.E.CONSTANT R24, desc[UR8][R24.64] ;  /* 0x0000000818187981 */ /* 0x000f66000c1e9900 */
[----:B------:R-:W-:Y:S02]  /*1060*/  @!P0 FSEL R31, R18, R12, P2 ;  /* 0x0000000c121f8208 */ /* 0x000fe40001000000 */
[----:B------:R-:W-:Y:S01]  /*1070*/  @!P0 FSEL R33, R19, R13, P2 ;  /* 0x0000000d13218208 */ /* 0x000fe20001000000 */
[----:B------:R-:W-:-:S06]  /*1080*/  IMAD.WIDE R18, R3, 0x4, R34 ;  /* 0x0000000403127825 */ /* 0x000fcc00078e0222 */
[----:B------:R-:W5:Y:S01]  /*1090*/  LDG.E.CONSTANT R18, desc[UR8][R18.64] ;  /* 0x0000000812127981 */ /* 0x000f62000c1e9900 */
[----:B-1----:R-:W-:-:S05]  /*10a0*/  @!P0 FSEL R36, R33, R13, P1 ;  /* 0x0000000d21248208 */ /* 0x002fca0000800000 */
[----:B------:R-:W-:Y:S01]  /*10b0*/  @!P0 IMAD.MOV.U32 R13, RZ, RZ, R36 ;  /* 0x000000ffff0d8224 */ /* 0x000fe200078e0024 */
[----:B------:R-:W-:-:S05]  /*10c0*/  @!P0 FSEL R31, R31, R12, P1 ;  /* 0x0000000c1f1f8208 */ /* 0x000fca0000800000 */
[----:B------:R-:W-:Y:S02]  /*10d0*/  @!P0 IMAD.MOV.U32 R12, RZ, RZ, R31 ;  /* 0x000000ffff0c8224 */ /* 0x000fe400078e001f */
[----:B------:R-:W-:Y:S01]  /*10e0*/  VIADD R29, R29, 0x8 ;  /* 0x000000081d1d7836 */ /* 0x000fe20000000000 */
[----:B------:R-:W-:Y:S01]  /*10f0*/  BSSY.RECONVERGENT B1, `(.L_x_8) ;  /* 0x0000032000017945 */ /* 0x000fe20003800200 */
[----:B---3--:R-:W0:Y:S02]  /*1100*/  F2F.F64.F32 R34, R28 ;  /* 0x0000001c00227310 */ /* 0x008e240000201800 */
[----:B0-----:R-:W-:-:S06]  /*1110*/  DADD R16, R16, -R34 ;  /* 0x0000000010107229 */ /* 0x001fcc0000000822 */
[----:B------:R-:W0:Y:S02]  /*1120*/  F2F.F64.F32 R36, R4 ;  /* 0x0000000400247310 */ /* 0x000e240000201800 */
[----:B0-----:R-:W-:-:S06]  /*1130*/  DADD R14, -R14, R36 ;  /* 0x000000000e0e7229 */ /* 0x001fcc0000000124 */
[----:B--2---:R-:W0:Y:S02]  /*1140*/  F2F.F64.F32 R30, R30 ;  /* 0x0000001e001e7310 */ /* 0x004e240000201800 */
[----:B------:R-:W-:-:S06]  /*1150*/  DSETP.GT.AND P0, PT, R14, R16, PT ;  /* 0x000000100e00722a */ /* 0x000fcc0003f04000 */
[----:B------:R-:W-:Y:S02]  /*1160*/  DSETP.GT.AND P1, PT, R14, RZ, P0 ;  /* 0x000000ff0e00722a */ /* 0x000fe40000724000 */
[----:B0-----:R-:W-:Y:S01]  /*1170*/  DADD R36, -R36, R30 ;  /* 0x0000000024247229 */ /* 0x001fe2000000011e */
[----:B----4-:R-:W0:Y:S11]  /*1180*/  F2F.F64.F32 R32, R32 ;  /* 0x0000002000207310 */ /* 0x010e360000201800 */
[----:B------:R-:W-:-:S02]  /*1190*/  @!P1 DSETP.GT.AND P3, PT, R16, R14, PT ;  /* 0x0000000e1000922a */ /* 0x000fc40003f64000 */
[----:B------:R-:W-:Y:S02]  /*11a0*/  @!P1 DSETP.GT.AND P2, PT, R16, RZ, PT ;  /* 0x000000ff1000922a */ /* 0x000fe40003f44000 */
[----:B------:R-:W-:Y:S02]  /*11b0*/  @!P1 DADD R16, R12, R16 ;  /* 0x000000000c109229 */ /* 0x000fe40000000010 */
[----:B0-----:R-:W-:Y:S01]  /*11c0*/  DADD R34, R34, -R32 ;  /* 0x0000000022227229 */ /* 0x001fe20000000820 */
[----:B-----5:R-:W0:Y:S01]  /*11d0*/  F2F.F64.F32 R24, R24 ;  /* 0x0000001800187310 */ /* 0x020e220000201800 */
[----:B------:R-:W-:-:S06]  /*11e0*/  @P1 DADD R10, R10, R14 ;  /* 0x000000000a0a1229 */ /* 0x000fcc000000000e */
[C---:B------:R-:W-:Y:S01]  /*11f0*/  DSETP.GT.AND P0, PT, R36.reuse, R34, PT ;  /* 0x000000222400722a */ /* 0x040fe20003f04000 */
[----:B------:R-:W1:Y:S01]  /*1200*/  F2F.F64.F32 R18, R18 ;  /* 0x0000001200127310 */ /* 0x000e620000201800 */
[-C--:B------:R-:W-:Y:S02]  /*1210*/  @!P1 FSEL R15, R16, R12.reuse, P3 ;  /* 0x0000000c100f9208 */ /* 0x080fe40001800000 */
[-C--:B------:R-:W-:Y:S02]  /*1220*/  @!P1 FSEL R17, R17, R13.reuse, P3 ;  /* 0x0000000d11119208 */ /* 0x080fe40001800000 */
[----:B------:R-:W-:Y:S01]  /*1230*/  DSETP.GT.AND P0, PT, R36, RZ, P0 ;  /* 0x000000ff2400722a */ /* 0x000fe20000704000 */
[----:B------:R-:W-:Y:S02]  /*1240*/  @!P1 FSEL R4, R15, R12, P2 ;  /* 0x0000000c0f049208 */ /* 0x000fe40001000000 */
[----:B------:R-:W-:Y:S01]  /*1250*/  @!P1 FSEL R15, R17, R13, P2 ;  /* 0x0000000d110f9208 */ /* 0x000fe20001000000 */
[----:B0-----:R-:W-:-:S02]  /*1260*/  DADD R32, R32, -R24 ;  /* 0x0000000020207229 */ /* 0x001fc40000000818 */
[----:B------:R-:W-:Y:S01]  /*1270*/  @!P1 IMAD.MOV.U32 R12, RZ, RZ, R4 ;  /* 0x000000ffff0c9224 */ /* 0x000fe200078e0004 */
[----:B------:R-:W-:Y:S01]  /*1280*/  @!P1 MOV R13, R15 ;  /* 0x0000000f000d9202 */ /* 0x000fe20000000f00 */
[----:B-1----:R-:W-:-:S06]  /*1290*/  DADD R30, -R30, R18 ;  /* 0x000000001e1e7229 */ /* 0x002fcc0000000112 */
[C---:B------:R-:W-:Y:S02]  /*12a0*/  @!P0 DSETP.GT.AND P2, PT, R34.reuse, RZ, PT ;  /* 0x000000ff2200822a */ /* 0x040fe40003f44000 */
[----:B------:R-:W-:Y:S02]  /*12b0*/  @!P0 DSETP.GT.AND P1, PT, R34, R36, PT ;  /* 0x000000242200822a */ /* 0x000fe40003f24000 */
[----:B------:R-:W-:Y:S02]  /*12c0*/  @!P0 DADD R34, R12, R34 ;  /* 0x000000000c228229 */ /* 0x000fe40000000022 */
[C---:B------:R-:W-:Y:S02]  /*12d0*/  DSETP.GT.AND P4, PT, R30.reuse, RZ, PT ;  /* 0x000000ff1e00722a */ /* 0x040fe40003f84000 */
[----:B------:R-:W-:-:S06]  /*12e0*/  DSETP.GT.AND P3, PT, R30, R32, PT ;  /* 0x000000201e00722a */ /* 0x000fcc0003f64000 */
[-C--:B------:R-:W-:Y:S02]  /*12f0*/  @!P0 FSEL R15, R34, R12.reuse, P1 ;  /* 0x0000000c220f8208 */ /* 0x080fe40000800000 */
[-C--:B------:R-:W-:Y:S02]  /*1300*/  @!P0 FSEL R35, R35, R13.reuse, P1 ;  /* 0x0000000d23238208 */ /* 0x080fe40000800000 */
[----:B------:R-:W-:Y:S02]  /*1310*/  @!P0 FSEL R4, R15, R12, P2 ;  /* 0x0000000c0f048208 */ /* 0x000fe40001000000 */
[----:B------:R-:W-:Y:S01]  /*1320*/  @!P0 FSEL R15, R35, R13, P2 ;  /* 0x0000000d230f8208 */ /* 0x000fe20001000000 */
[----:B------:R-:W-:Y:S01]  /*1330*/  @P0 DADD R10, R10, R36 ;  /* 0x000000000a0a0229 */ /* 0x000fe20000000024 */
[----:B------:R-:W-:Y:S01]  /*1340*/  ISETP.NE.AND P1, PT, R29, RZ, PT ;  /* 0x000000ff1d00720c */ /* 0x000fe20003f25270 */
[----:B------:R-:W-:Y:S02]  /*1350*/  @!P0 IMAD.MOV.U32 R12, RZ, RZ, R4 ;  /* 0x000000ffff0c8224 */ /* 0x000fe400078e0004 */
[----:B------:R-:W-:Y:S01]  /*1360*/  @!P0 IMAD.MOV.U32 R13, RZ, RZ, R15 ;  /* 0x000000ffff0d8224 */ /* 0x000fe200078e000f */
[----:B------:R-:W-:Y:S09]  /*1370*/  @P3 BRA P4, `(.L_x_9) ;  /* 0x0000000000203947 */ /* 0x000ff20002000000 */
[----:B------:R-:W-:Y:S02]  /*1380*/  DADD R14, R12, R32 ;  /* 0x000000000c0e7229 */ /* 0x000fe40000000020 */
[C---:B------:R-:W-:Y:S02]  /*1390*/  DSETP.GT.AND P2, PT, R32.reuse, R30, PT ;  /* 0x0000001e2000722a */ /* 0x040fe40003f44000 */
[----:B------:R-:W-:-:S06]  /*13a0*/  DSETP.GT.AND P0, PT, R32, RZ, PT ;  /* 0x000000ff2000722a */ /* 0x000fcc0003f04000 */
[-C--:B------:R-:W-:Y:S02]  /*13b0*/  FSEL R17, R14, R12.reuse, P2 ;  /* 0x0000000c0e117208 */ /* 0x080fe40001000000 */
[-C--:B------:R-:W-:Y:S02]  /*13c0*/  FSEL R15, R15, R13.reuse, P2 ;  /* 0x0000000d0f0f7208 */ /* 0x080fe40001000000 */
[----:B------:R-:W-:Y:S02]  /*13d0*/  FSEL R12, R17, R12, P0 ;  /* 0x0000000c110c7208 */ /* 0x000fe40000000000 */
[----:B------:R-:W-:Y:S01]  /*13e0*/  FSEL R13, R15, R13, P0 ;  /* 0x0000000d0f0d7208 */ /* 0x000fe20000000000 */
[----:B------:R-:W-:Y:S06]  /*13f0*/  BRA `(.L_x_10) ;  /* 0x0000000000047947 */ /* 0x000fec0003800000 */
.L_x_9:
[----:B------:R-:W-:-:S11]  /*1400*/  DADD R10, R10, R30 ;  /* 0x000000000a0a7229 */ /* 0x000fd6000000001e */
.L_x_10:
[----:B------:R-:W-:Y:S05]  /*1410*/  BSYNC.RECONVERGENT B1 ;  /* 0x0000000000017941 */ /* 0x000fea0003800200 */
.L_x_8:
[----:B------:R-:W-:Y:S01]  /*1420*/  LEA R9, R3, R9, 0x3 ;  /* 0x0000000903097211 */ /* 0x000fe200078e18ff */
[----:B------:R-:W-:Y:S01]  /*1430*/  VIADD R6, R6, 0x8 ;  /* 0x0000000806067836 */ /* 0x000fe20000000000 */
[----:B------:R-:W-:Y:S06]  /*1440*/  @P1 BRA `(.L_x_11) ;  /* 0xfffffff400601947 */ /* 0x000fec000383ffff */
.L_x_7:
[----:B------:R-:W3:Y:S02]  /*1450*/  LDC R4, c[0x0][0x398] ;  /* 0x0000e600ff047b82 */ /* 0x000ee40000000800 */
[----:B---3--:R-:W-:-:S05]  /*1460*/  VIADD R4, R4, 0xffffffff ;  /* 0xffffffff04047836 */ /* 0x008fca0000000000 */
[----:B0-----:R-:W-:-:S13]  /*1470*/  LOP3.LUT P0, R8, R4, 0x7, RZ, 0xc0, !PT ;  /* 0x0000000704087812 */ /* 0x001fda000780c0ff */
[----:B------:R-:W-:Y:S05]  /*1480*/  @!P0 BRA `(.L_x_6) ;  /* 0x0000000800a48947 */ /* 0x000fea0003800000 */
[----:B------:R-:W-:-:S13]  /*1490*/  ISETP.GE.U32.AND P0, PT, R8, 0x4, PT ;  /* 0x000000040800780c */ /* 0x000fda0003f06070 */
[----:B------:R-:W-:Y:S05]  /*14a0*/  @!P0 BRA `(.L_x_12) ;  /* 0x0000000400548947 */ /* 0x000fea0003800000 */
[----:B------:R-:W-:-:S05]  /*14b0*/  IMAD R9, R6, R3, R3 ;  /* 0x0000000306097224 */ /* 0x000fca00078e0203 */
[----:B------:R-:W-:-:S05]  /*14c0*/  IADD3 R31, PT, PT, R0, R9, RZ ;  /* 0x00000009001f7210 */ /* 0x000fca0007ffe0ff */
[----:B------:R-:W-:-:S04]  /*14d0*/  IMAD.WIDE R8, R31, 0x4, R22 ;  /* 0x000000041f087825 */ /* 0x000fc800078e0216 */
[----:B------:R-:W-:Y:S01]  /*14e0*/  IMAD.WIDE R30, R31, 0x4, R20 ;  /* 0x000000041f1e7825 */ /* 0x000fe200078e0214 */
[----:B------:R0:W3:Y:S04]  /*14f0*/  LDG.E.CONSTANT R16, desc[UR8][R8.64] ;  /* 0x0000000808107981 */ /* 0x0000e8000c1e9900 */
[----:B------:R4:W5:Y:S01]  /*1500*/  LDG.E.CONSTANT R14, desc[UR8][R30.64] ;  /* 0x000000081e0e7981 */ /* 0x000962000c1e9900 */
[----:B0-----:R-:W-:-:S04]  /*1510*/  IMAD.WIDE R8, R3, 0x4, R8 ;  /* 0x0000000403087825 */ /* 0x001fc800078e0208 */
[C---:B----4-:R-:W-:Y:S01]  /*1520*/  IMAD.WIDE R30, R3.reuse, 0x4, R30 ;  /* 0x00000004031e7825 */ /* 0x050fe200078e021e */
[----:B------:R0:W4:Y:S04]  /*1530*/  LDG.E.CONSTANT R37, desc[UR8][R8.64] ;  /* 0x0000000808257981 */ /* 0x000128000c1e9900 */
[----:B------:R-:W4:Y:S01]  /*1540*/  LDG.E.CONSTANT R36, desc[UR8][R30.64] ;  /* 0x000000081e247981 */ /* 0x000f22000c1e9900 */
[----:B------:R-:W-:-:S04]  /*1550*/  IMAD.WIDE R32, R3, 0x4, R30 ;  /* 0x0000000403207825 */ /* 0x000fc800078e021e */
[C---:B------:R-:W-:Y:S01]  /*1560*/  IMAD.WIDE R34, R3.reuse, 0x4, R8 ;  /* 0x0000000403227825 */ /* 0x040fe200078e0208 */
[----:B------:R-:W4:Y:S04]  /*1570*/  LDG.E.CONSTANT R26, desc[UR8][R32.64] ;  /* 0x00000008201a7981 */ /* 0x000f28000c1e9900 */
[----:B------:R1:W4:Y:S01]  /*1580*/  LDG.E.CONSTANT R29, desc[UR8][R34.64] ;  /* 0x00000008221d7981 */ /* 0x000322000c1e9900 */
[----:B0-----:R-:W-:-:S05]  /*1590*/  IMAD.WIDE R8, R3, 0x4, R32 ;  /* 0x0000000403087825 */ /* 0x001fca00078e0220 */
[----:B------:R0:W4:Y:S01]  /*15a0*/  LDG.E.CONSTANT R28, desc[UR8][R8.64] ;  /* 0x00000008081c7981 */ /* 0x000122000c1e9900 */
[----:B-1----:R-:W-:-:S05]  /*15b0*/  IMAD.WIDE R34, R3, 0x4, R34 ;  /* 0x0000000403227825 */ /* 0x002fca00078e0222 */
[----:B------:R1:W4:Y:S01]  /*15c0*/  LDG.E.CONSTANT R27, desc[UR8][R34.64] ;  /* 0x00000008221b7981 */ /* 0x000322000c1e9900 */
[----:B------:R-:W-:Y:S01]  /*15d0*/  BSSY.RECONVERGENT B1, `(.L_x_12) ;  /* 0x0000042000017945 */ /* 0x000fe20003800200 */
[----:B------:R-:W-:Y:S01]  /*15e0*/  VIADD R6, R6, 0x4 ;  /* 0x0000000406067836 */ /* 0x000fe20000000000 */
[----:B---3--:R-:W0:Y:S08]  /*15f0*/  F2F.F64.F32 R16, R16 ;  /* 0x0000001000107310 */ /* 0x008e300000201800 */
[----:B-----5:R-:W2:Y:S01]  /*1600*/  F2F.F64.F32 R14, R14 ;  /* 0x0000000e000e7310 */ /* 0x020ea20000201800 */
[----:B0-----:R-:W-:-:S02]  /*1610*/  DADD R8, -R18, R16 ;  /* 0x0000000012087229 */ /* 0x001fc40000000110 */
[----:B--2---:R-:W-:-:S05]  /*1620*/  DADD R30, R24, -R14 ;  /* 0x00000000181e7229 */ /* 0x004fca000000080e */
[----:B----4-:R-:W0:Y:S03]  /*1630*/  F2F.F64.F32 R18, R37 ;  /* 0x0000002500127310 */ /* 0x010e260000201800 */
[----:B------:R-:W-:-:S05]  /*1640*/  DSETP.GT.AND P0, PT, R8, R30, PT ;  /* 0x0000001e0800722a */ /* 0x000fca0003f04000 */
[----:B------:R-:W2:Y:S01]  /*1650*/  F2F.F64.F32 R24, R36 ;  /* 0x0000002400187310 */ /* 0x000ea20000201800 */
[----:B------:R-:W-:Y:S02]  /*1660*/  DSETP.GT.AND P0, PT, R8, RZ, P0 ;  /* 0x000000ff0800722a */ /* 0x000fe40000704000 */
[----:B0-----:R-:W-:Y:S02]  /*1670*/  DADD R16, -R16, R18 ;  /* 0x0000000010107229 */ /* 0x001fe40000000112 */
[----:B--2---:R-:W-:-:S10]  /*1680*/  DADD R32, R14, -R24 ;  /* 0x000000000e207229 */ /* 0x004fd40000000818 */
[----:B-1----:R-:W-:Y:S02]  /*1690*/  @!P0 DADD R34, R12, R30 ;  /* 0x000000000c228229 */ /* 0x002fe4000000001e */
[----:B------:R-:W-:Y:S02]  /*16a0*/  @!P0 DSETP.GT.AND P3, PT, R30, R8, PT ;  /* 0x000000081e00822a */ /* 0x000fe40003f64000 */
[----:B------:R-:W-:Y:S02]  /*16b0*/  DSETP.GT.AND P1, PT, R16, R32, PT ;  /* 0x000000201000722a */ /* 0x000fe40003f24000 */
[----:B------:R-:W-:Y:S01]  /*16c0*/  @!P0 DSETP.GT.AND P2, PT, R30, RZ, PT ;  /* 0x000000ff1e00822a */ /* 0x000fe20003f44000 */
[----:B------:R-:W0:Y:S03]  /*16d0*/  F2F.F64.F32 R30, R26 ;  /* 0x0000001a001e7310 */ /* 0x000e260000201800 */
[----:B------:R-:W-:Y:S01]  /*16e0*/  @!P0 FSEL R37, R34, R12, P3 ;  /* 0x0000000c22258208 */ /* 0x000fe20001800000 */
[----:B------:R-:W-:Y:S01]  /*16f0*/  DSETP.GT.AND P1, PT, R16, RZ, P1 ;  /* 0x000000ff1000722a */ /* 0x000fe20000f24000 */
[----:B------:R-:W-:-:S02]  /*1700*/  @!P0 FSEL R35, R35, R13, P3 ;  /* 0x0000000d23238208 */ /* 0x000fc40001800000 */
[----:B------:R-:W-:Y:S01]  /*1710*/  @!P0 FSEL R34, R37, R12, P2 ;  /* 0x0000000c25228208 */ /* 0x000fe20001000000 */
[----:B------:R-:W1:Y:S01]  /*1720*/  F2F.F64.F32 R14, R29 ;  /* 0x0000001d000e7310 */ /* 0x000e620000201800 */
[----:B------:R-:W-:-:S03]  /*1730*/  @!P0 FSEL R35, R35, R13, P2 ;  /* 0x0000000d23238208 */ /* 0x000fc60001000000 */
[----:B------:R-:W-:Y:S02]  /*1740*/  @!P0 IMAD.MOV.U32 R12, RZ, RZ, R34 ;  /* 0x000000ffff0c8224 */ /* 0x000fe400078e0022 */
[----:B------:R-:W-:Y:S01]  /*1750*/  @!P0 IMAD.MOV.U32 R13, RZ, RZ, R35 ;  /* 0x000000ffff0d8224 */ /* 0x000fe200078e0023 */
[----:B0-----:R-:W-:-:S05]  /*1760*/  DADD R36, R24, -R30 ;  /* 0x0000000018247229 */ /* 0x001fca000000081e */
[----:B------:R-:W-:Y:S02]  /*1770*/  @!P1 DADD R24, R12, R32 ;  /* 0x000000000c189229 */ /* 0x000fe40000000020 */
[----:B------:R-:W-:Y:S02]  /*1780*/  @!P1 DSETP.GT.AND P4, PT, R32, R16, PT ;  /* 0x000000102000922a */ /* 0x000fe40003f84000 */
[----:B-1----:R-:W-:Y:S02]  /*1790*/  DADD R34, -R18, R14 ;  /* 0x0000000012227229 */ /* 0x002fe4000000010e */
[----:B------:R-:W-:Y:S01]  /*17a0*/  @!P1 DSETP.GT.AND P3, PT, R32, RZ, PT ;  /* 0x000000ff2000922a */ /* 0x000fe20003f64000 */
[----:B------:R-:W0:Y:S03]  /*17b0*/  F2F.F64.F32 R18, R27 ;  /* 0x0000001b00127310 */ /* 0x000e260000201800 */
[----:B------:R-:W-:-:S02]  /*17c0*/  @!P1 FSEL R29, R24, R12, P4 ;  /* 0x0000000c181d9208 */ /* 0x000fc40002000000 */
[----:B------:R-:W-:Y:S01]  /*17d0*/  @!P1 FSEL R33, R25, R13, P4 ;  /* 0x0000000d19219208 */ /* 0x000fe20002000000 */
[----:B------:R-:W-:Y:S02]  /*17e0*/  DSETP.GT.AND P2, PT, R34, R36, PT ;  /* 0x000000242200722a */ /* 0x000fe40003f44000 */
[----:B------:R-:W1:Y:S01]  /*17f0*/  F2F.F64.F32 R24, R28 ;  /* 0x0000001c00187310 */ /* 0x000e620000201800 */
[----:B------:R-:W-:-:S03]  /*1800*/  @!P1 FSEL R26, R29, R12, P3 ;  /* 0x0000000c1d1a9208 */ /* 0x000fc60001800000 */
[----:B------:R-:W-:Y:S01]  /*1810*/  DSETP.GT.AND P2, PT, R34, RZ, P2 ;  /* 0x000000ff2200722a */ /* 0x000fe20001744000 */
[----:B------:R-:W-:Y:S01]  /*1820*/  @!P1 FSEL R29, R33, R13, P3 ;  /* 0x0000000d211d9208 */ /* 0x000fe20001800000 */
[----:B------:R-:W-:Y:S01]  /*1830*/  @P0 DADD R10, R10, R8 ;  /* 0x000000000a0a0229 */ /* 0x000fe20000000008 */
[----:B------:R-:W-:Y:S01]  /*1840*/  @!P1 MOV R12, R26 ;  /* 0x0000001a000c9202 */ /* 0x000fe20000000f00 */
[----:B0-----:R-:W-:Y:S02]  /*1850*/  DADD R14, -R14, R18 ;  /* 0x000000000e0e7229 */ /* 0x001fe40000000112 */
[----:B------:R-:W-:Y:S01]  /*1860*/  @!P1 IMAD.MOV.U32 R13, RZ, RZ, R29 ;  /* 0x000000ffff0d9224 */ /* 0x000fe200078e001d */
[----:B-1----:R-:W-:-:S07]  /*1870*/  DADD R30, R30, -R24 ;  /* 0x000000001e1e7229 */ /* 0x002fce0000000818 */
[----:B------:R-:W-:Y:S02]  /*1880*/  @!P2 DADD R8, R12, R36 ;  /* 0x000000000c08a229 */ /* 0x000fe40000000024 */
[----:B------:R-:W-:Y:S02]  /*1890*/  @P1 DADD R10, R10, R16 ;  /* 0x000000000a0a1229 */ /* 0x000fe40000000010 */
[C---:B------:R-:W-:Y:S02]  /*18a0*/  DSETP.GT.AND P4, PT, R14.reuse, RZ, PT ;  /* 0x000000ff0e00722a */ /* 0x040fe40003f84000 */
[----:B------:R-:W-:Y:S02]  /*18b0*/  DSETP.GT.AND P1, PT, R14, R30, PT ;  /* 0x0000001e0e00722a */ /* 0x000fe40003f24000 */
[C---:B------:R-:W-:Y:S02]  /*18c0*/  @!P2 DSETP.GT.AND P3, PT, R36.reuse, R34, PT ;  /* 0x000000222400a22a */ /* 0x040fe40003f64000 */
[----:B------:R-:W-:-:S04]  /*18d0*/  @!P2 DSETP.GT.AND P0, PT, R36, RZ, PT ;  /* 0x000000ff2400a22a */ /* 0x000fc80003f04000 */
[-C--:B------:R-:W-:Y:S02]  /*18e0*/  @!P2 FSEL R9, R9, R13.reuse, P3 ;  /* 0x0000000d0909a208 */ /* 0x080fe40001800000 */
[-C--:B------:R-:W-:Y:S02]  /*18f0*/  @!P2 FSEL R17, R8, R12.reuse, P3 ;  /* 0x0000000c0811a208 */ /* 0x080fe40001800000 */
[----:B------:R-:W-:Y:S02]  /*1900*/  @!P2 FSEL R9, R9, R13, P0 ;  /* 0x0000000d0909a208 */ /* 0x000fe40000000000 */
[----:B------:R-:W-:Y:S01]  /*1910*/  @!P2 FSEL R8, R17, R12, P0 ;  /* 0x0000000c1108a208 */ /* 0x000fe20000000000 */
[----:B------:R-:W-:Y:S02]  /*1920*/  @P2 DADD R10, R10, R34 ;  /* 0x000000000a0a2229 */ /* 0x000fe40000000022 */
[----:B------:R-:W-:Y:S01]  /*1930*/  @!P2 IMAD.MOV.U32 R13, RZ, RZ, R9 ;  /* 0x000000ffff0da224 */ /* 0x000fe200078e0009 */
[----:B------:R-:W-:Y:S01]  /*1940*/  @!P2 MOV R12, R8 ;  /* 0x00000008000ca202 */ /* 0x000fe20000000f00 */
[----:B------:R-:W-:Y:S07]  /*1950*/  @P1 BRA P4, `(.L_x_13) ;  /* 0x0000000000201947 */ /* 0x000fee0002000000 */
        /* <DEDUP_REMOVED lines=8> */
.L_x_13:
[----:B------:R-:W-:-:S11]  /*19e0*/  DADD R10, R10, R14 ;  /* 0x000000000a0a7229 */ /* 0x000fd6000000000e */
.L_x_14:
[----:B------:R-:W-:Y:S05]  /*19f0*/  BSYNC.RECONVERGENT B1 ;  /* 0x0000000000017941 */ /* 0x000fea0003800200 */
.L_x_12:
[----:B------:R-:W-:-:S13]  /*1a00*/  LOP3.LUT P0, R8, R4, 0x3, RZ, 0xc0, !PT ;  /* 0x0000000304087812 */ /* 0x000fda000780c0ff */
[----:B------:R-:W-:Y:S05]  /*1a10*/  @!P0 BRA `(.L_x_6) ;  /* 0x0000000400408947 */ /* 0x000fea0003800000 */
[----:B------:R-:W-:-:S13]  /*1a20*/  ISETP.NE.AND P0, PT, R8, 0x1, PT ;  /* 0x000000010800780c */ /* 0x000fda0003f05270 */
[----:B------:R-:W-:Y:S05]  /*1a30*/  @!P0 BRA `(.L_x_15) ;  /* 0x0000000000b48947 */ /* 0x000fea0003800000 */
[----:B------:R-:W-:-:S04]  /*1a40*/  IMAD R9, R6, R3, R3 ;  /* 0x0000000306097224 */ /* 0x000fc800078e0203 */
[----:B------:R-:W-:-:S04]  /*1a50*/  IMAD.IADD R9, R0, 0x1, R9 ;  /* 0x0000000100097824 */ /* 0x000fc800078e0209 */
[----:B------:R-:W-:-:S04]  /*1a60*/  IMAD.WIDE R34, R9, 0x4, R22 ;  /* 0x0000000409227825 */ /* 0x000fc800078e0216 */
[----:B------:R-:W-:Y:S01]  /*1a70*/  IMAD.WIDE R26, R9, 0x4, R20 ;  /* 0x00000004091a7825 */ /* 0x000fe200078e0214 */
[----:B------:R-:W3:Y:S04]  /*1a80*/  LDG.E.CONSTANT R36, desc[UR8][R34.64] ;  /* 0x0000000822247981 */ /* 0x000ee8000c1e9900 */
[----:B------:R-:W4:Y:S01]  /*1a90*/  LDG.E.CONSTANT R37, desc[UR8][R26.64] ;  /* 0x000000081a257981 */ /* 0x000f22000c1e9900 */
[----:B------:R-:W-:-:S04]  /*1aa0*/  IMAD.WIDE R30, R3, 0x4, R34 ;  /* 0x00000004031e7825 */ /* 0x000fc800078e0222 */
[----:B------:R-:W-:Y:S02]  /*1ab0*/  IMAD.WIDE R32, R3, 0x4, R26 ;  /* 0x0000000403207825 */ /* 0x000fe400078e021a */
[----:B------:R-:W5:Y:S04]  /*1ac0*/  LDG.E.CONSTANT R30, desc[UR8][R30.64] ;  /* 0x000000081e1e7981 */ /* 0x000f68000c1e9900 */
[----:B------:R-:W2:Y:S01]  /*1ad0*/  LDG.E.CONSTANT R32, desc[UR8][R32.64] ;  /* 0x0000000820207981 */ /* 0x000ea2000c1e9900 */
[----:B------:R-:W-:Y:S01]  /*1ae0*/  BSSY.RECONVERGENT B1, `(.L_x_15) ;  /* 0x0000022000017945 */ /* 0x000fe20003800200 */
[----:B------:R-:W-:Y:S01]  /*1af0*/  IADD3 R6, PT, PT, R6, 0x2, RZ ;  /* 0x0000000206067810 */ /* 0x000fe20007ffe0ff */
[----:B---3--:R-:W1:Y:S08]  /*1b00*/  F2F.F64.F32 R8, R36 ;  /* 0x0000002400087310 */ /* 0x008e700000201800 */
[----:B----4-:R-:W2:Y:S01]  /*1b10*/  F2F.F64.F32 R28, R37 ;  /* 0x00000025001c7310 */ /* 0x010ea20000201800 */
[----:B-1----:R-:W-:-:S07]  /*1b20*/  DADD R14, -R18, R8 ;  /* 0x00000000120e7229 */ /* 0x002fce0000000108 */
[----:B-----5:R-:W0:Y:S01]  /*1b30*/  F2F.F64.F32 R18, R30 ;  /* 0x0000001e00127310 */ /* 0x020e220000201800 */
[----:B--2---:R-:W-:-:S07]  /*1b40*/  DADD R16, R24, -R28 ;  /* 0x0000000018107229 */ /* 0x004fce000000081c */
[----:B------:R-:W1:Y:S01]  /*1b50*/  F2F.F64.F32 R24, R32 ;  /* 0x0000002000187310 */ /* 0x000e620000201800 */
[----:B------:R-:W-:Y:S02]  /*1b60*/  DSETP.GT.AND P0, PT, R14, R16, PT ;  /* 0x000000100e00722a */ /* 0x000fe40003f04000 */
[----:B0-----:R-:W-:-:S04]  /*1b70*/  DADD R8, -R8, R18 ;  /* 0x0000000008087229 */ /* 0x001fc80000000112 */
[----:B------:R-:W-:Y:S02]  /*1b80*/  DSETP.GT.AND P0, PT, R14, RZ, P0 ;  /* 0x000000ff0e00722a */ /* 0x000fe40000704000 */
[----:B-1----:R-:W-:Y:S02]  /*1b90*/  DADD R28, R28, -R24 ;  /* 0x000000001c1c7229 */ /* 0x002fe40000000818 */
[----:B------:R-:W-:-:S10]  /*1ba0*/  DSETP.GT.AND P3, PT, R8, RZ, PT ;  /* 0x000000ff0800722a */ /* 0x000fd40003f64000 */
[----:B------:R-:W-:Y:S02]  /*1bb0*/  @!P0 DADD R26, R12, R16 ;  /* 0x000000000c1a8229 */ /* 0x000fe40000000010 */
[C-C-:B------:R-:W-:Y:S02]  /*1bc0*/  @!P0 DSETP.GT.AND P2, PT, R16.reuse, R14.reuse, PT ;  /* 0x0000000e1000822a */ /* 0x140fe40003f44000 */
[----:B------:R-:W-:Y:S02]  /*1bd0*/  @!P0 DSETP.GT.AND P1, PT, R16, RZ, PT ;  /* 0x000000ff1000822a */ /* 0x000fe40003f24000 */
[----:B------:R-:W-:-:S04]  /*1be0*/  @P0 DADD R10, R10, R14 ;  /* 0x000000000a0a0229 */ /* 0x000fc8000000000e */
[-C--:B------:R-:W-:Y:S02]  /*1bf0*/  @!P0 FSEL R17, R26, R12.reuse, P2 ;  /* 0x0000000c1a118208 */ /* 0x080fe40001000000 */
[-C--:B------:R-:W-:Y:S01]  /*1c00*/  @!P0 FSEL R27, R27, R13.reuse, P2 ;  /* 0x0000000d1b1b8208 */ /* 0x080fe20001000000 */
[----:B------:R-:W-:Y:S01]  /*1c10*/  DSETP.GT.AND P2, PT, R8, R28, PT ;  /* 0x0000001c0800722a */ /* 0x000fe20003f44000 */
[----:B------:R-:W-:Y:S02]  /*1c20*/  @!P0 FSEL R14, R17, R12, P1 ;  /* 0x0000000c110e8208 */ /* 0x000fe40000800000 */
[----:B------:R-:W-:-:S03]  /*1c30*/  @!P0 FSEL R15, R27, R13, P1 ;  /* 0x0000000d1b0f8208 */ /* 0x000fc60000800000 */
[----:B------:R-:W-:Y:S02]  /*1c40*/  @!P0 IMAD.MOV.U32 R12, RZ, RZ, R14 ;  /* 0x000000ffff0c8224 */ /* 0x000fe400078e000e */
[----:B------:R-:W-:-:S06]  /*1c50*/  @!P0 IMAD.MOV.U32 R13, RZ, RZ, R15 ;  /* 0x000000ffff0d8224 */ /* 0x000fcc00078e000f */
[----:B------:R-:W-:Y:S05]  /*1c60*/  @P2 BRA P3, `(.L_x_16) ;  /* 0x0000000000202947 */ /* 0x000fea0001800000 */
        /* <DEDUP_REMOVED lines=8> */
.L_x_16:
[----:B------:R-:W-:-:S11]  /*1cf0*/  DADD R10, R10, R8 ;  /* 0x000000000a0a7229 */ /* 0x000fd60000000008 */
.L_x_17:
[----:B------:R-:W-:Y:S05]  /*1d00*/  BSYNC.RECONVERGENT B1 ;  /* 0x0000000000017941 */ /* 0x000fea0003800200 */
.L_x_15:
[----:B------:R-:W-:-:S04]  /*1d10*/  LOP3.LUT R4, R4, 0x1, RZ, 0xc0, !PT ;  /* 0x0000000104047812 */ /* 0x000fc800078ec0ff */
[----:B------:R-:W-:-:S13]  /*1d20*/  ISETP.NE.U32.AND P0, PT, R4, 0x1, PT ;  /* 0x000000010400780c */ /* 0x000fda0003f05070 */
[----:B------:R-:W-:Y:S05]  /*1d30*/  @P0 BRA `(.L_x_6) ;  /* 0x0000000000780947 */ /* 0x000fea0003800000 */
[----:B------:R-:W-:-:S05]  /*1d40*/  IMAD R9, R6, R3, R3 ;  /* 0x0000000306097224 */ /* 0x000fca00078e0203 */
[----:B------:R-:W-:-:S05]  /*1d50*/  IADD3 R9, PT, PT, R0, R9, RZ ;  /* 0x0000000900097210 */ /* 0x000fca0007ffe0ff */
[----:B------:R-:W-:-:S04]  /*1d60*/  IMAD.WIDE R22, R9, 0x4, R22 ;  /* 0x0000000409167825 */ /* 0x000fc800078e0216 */
[----:B------:R-:W-:Y:S01]  /*1d70*/  IMAD.WIDE R20, R9, 0x4, R20 ;  /* 0x0000000409147825 */ /* 0x000fe200078e0214 */
[----:B------:R-:W3:Y:S04]  /*1d80*/  LDG.E.CONSTANT R8, desc[UR8][R22.64] ;  /* 0x0000000816087981 */ /* 0x000ee8000c1e9900 */
[----:B------:R-:W4:Y:S01]  /*1d90*/  LDG.E.CONSTANT R16, desc[UR8][R20.64] ;  /* 0x0000000814107981 */ /* 0x000f22000c1e9900 */
[----:B---3--:R-:W1:Y:S08]  /*1da0*/  F2F.F64.F32 R8, R8 ;  /* 0x0000000800087310 */ /* 0x008e700000201800 */
[----:B----4-:R-:W2:Y:S01]  /*1db0*/  F2F.F64.F32 R16, R16 ;  /* 0x0000001000107310 */ /* 0x010ea20000201800 */
[----:B-1----:R-:W-:-:S02]  /*1dc0*/  DADD R18, -R18, R8 ;  /* 0x0000000012127229 */ /* 0x002fc40000000108 */
[----:B--2---:R-:W-:-:S06]  /*1dd0*/  DADD R24, R24, -R16 ;  /* 0x0000000018187229 */ /* 0x004fcc0000000810 */
[C---:B------:R-:W-:Y:S02]  /*1de0*/  DSETP.GT.AND P1, PT, R18.reuse, RZ, PT ;  /* 0x000000ff1200722a */ /* 0x040fe40003f24000 */
[----:B------:R-:W-:-:S14]  /*1df0*/  DSETP.GT.AND P0, PT, R18, R24, PT ;  /* 0x000000181200722a */ /* 0x000fdc0003f04000 */
[----:B------:R-:W-:Y:S05]  /*1e00*/  @P0 BRA P1, `(.L_x_18) ;  /* 0x0000000000300947 */ /* 0x000fea0000800000 */
[----:B------:R-:W-:Y:S02]  /*1e10*/  DADD R14, R12, R24 ;  /* 0x000000000c0e7229 */ /* 0x000fe40000000018 */
[C---:B------:R-:W-:Y:S02]  /*1e20*/  DSETP.GT.AND P1, PT, R24.reuse, R18, PT ;  /* 0x000000121800722a */ /* 0x040fe40003f24000 */
[----:B------:R-:W-:Y:S01]  /*1e30*/  DSETP.GT.AND P0, PT, R24, RZ, PT ;  /* 0x000000ff1800722a */ /* 0x000fe20003f04000 */
[----:B------:R-:W-:Y:S01]  /*1e40*/  IMAD.MOV.U32 R18, RZ, RZ, R8 ;  /* 0x000000ffff127224 */ /* 0x000fe200078e0008 */
[----:B------:R-:W-:Y:S01]  /*1e50*/  MOV R24, R16 ;  /* 0x0000001000187202 */ /* 0x000fe20000000f00 */
[----:B------:R-:W-:-:S03]  /*1e60*/  IMAD.MOV.U32 R25, RZ, RZ, R17 ;  /* 0x000000ffff197224 */ /* 0x000fc600078e0011 */
[-C--:B------:R-:W-:Y:S02]  /*1e70*/  FSEL R19, R14, R12.reuse, P1 ;  /* 0x0000000c0e137208 */ /* 0x080fe40000800000 */
[-C--:B------:R-:W-:Y:S02]  /*1e80*/  FSEL R15, R15, R13.reuse, P1 ;  /* 0x0000000d0f0f7208 */ /* 0x080fe40000800000 */
[----:B------:R-:W-:Y:S01]  /*1e90*/  FSEL R12, R19, R12, P0 ;  /* 0x0000000c130c7208 */ /* 0x000fe20000000000 */
[----:B------:R-:W-:Y:S01]  /*1ea0*/  IMAD.MOV.U32 R19, RZ, RZ, R9 ;  /* 0x000000ffff137224 */ /* 0x000fe200078e0009 */
[----:B------:R-:W-:Y:S01]  /*1eb0*/  FSEL R13, R15, R13, P0 ;  /* 0x0000000d0f0d7208 */ /* 0x000fe20000000000 */
[----:B------:R-:W-:Y:S06]  /*1ec0*/  BRA `(.L_x_6) ;  /* 0x0000000000147947 */ /* 0x000fec0003800000 */
.L_x_18:
[----:B------:R-:W-:Y:S01]  /*1ed0*/  DADD R10, R10, R18 ;  /* 0x000000000a0a7229 */ /* 0x000fe20000000012 */
[----:B------:R-:W-:Y:S01]  /*1ee0*/  IMAD.MOV.U32 R24, RZ, RZ, R16 ;  /* 0x000000ffff187224 */ /* 0x000fe200078e0010 */
[----:B------:R-:W-:Y:S01]  /*1ef0*/  MOV R19, R9 ;  /* 0x0000000900137202 */ /* 0x000fe20000000f00 */
[----:B------:R-:W-:Y:S02]  /*1f00*/  IMAD.MOV.U32 R18, RZ, RZ, R8 ;  /* 0x000000ffff127224 */ /* 0x000fe400078e0008 */
[----:B------:R-:W-:-:S07]  /*1f10*/  IMAD.MOV.U32 R25, RZ, RZ, R17 ;  /* 0x000000ffff197224 */ /* 0x000fce00078e0011 */
.L_x_6:
[----:B------:R-:W-:Y:S05]  /*1f20*/  BSYNC.RECONVERGENT B0 ;  /* 0x0000000000007941 */ /* 0x000fea0003800200 */
.L_x_5:
[----:B0-----:R-:W0:Y:S01]  /*1f30*/  LDC.64 R8, c[0x0][0x3a8] ;  /* 0x0000ea00ff087b82 */ /* 0x001e220000000a00 */
[----:B------:R-:W3:Y:S01]  /*1f40*/  LDCU UR4, c[0x0][0x394] ;  /* 0x00007280ff0477ac */ /* 0x000ee20008000800 */
[----:B------:R-:W4:Y:S01]  /*1f50*/  F2F.F32.F64 R17, R10 ;  /* 0x0000000a00117310 */ /* 0x000f220000301000 */
[----:B------:R-:W-:-:S05]  /*1f60*/  IMAD R3, R7, R3, R0 ;  /* 0x0000000307037224 */ /* 0x000fca00078e0200 */
[----:B------:R-:W5:Y:S02]  /*1f70*/  LDC.64 R14, c[0x0][0x3b0] ;  /* 0x0000ec00ff0e7b82 */ /* 0x000f640000000a00 */
[----:B------:R-:W1:Y:S01]  /*1f80*/  F2F.F32.F64 R21, R12 ;  /* 0x0000000c00157310 */ /* 0x000e620000301000 */
[----:B---3--:R-:W-:Y:S01]  /*1f90*/  ISETP.GE.AND P0, PT, R5, UR4, PT ;  /* 0x0000000405007c0c */ /* 0x008fe2000bf06270 */
[----:B0-----:R-:W-:-:S05]  /*1fa0*/  IMAD.WIDE R6, R3, 0x4, R8 ;  /* 0x0000000403067825 */ /* 0x001fca00078e0208 */
[----:B----4-:R0:W-:Y:S01]  /*1fb0*/  STG.E desc[UR8][R6.64], R17 ;  /* 0x0000001106007986 */ /* 0x0101e2000c101908 */
[----:B-----5:R-:W-:-:S05]  /*1fc0*/  IMAD.WIDE R8, R3, 0x4, R14 ;  /* 0x0000000403087825 */ /* 0x020fca00078e020e */
[----:B-1----:R0:W-:Y:S01]  /*1fd0*/  STG.E desc[UR8][R8.64], R21 ;  /* 0x0000001508007986 */ /* 0x0021e2000c101908 */
[----:B------:R-:W-:Y:S05]  /*1fe0*/  @P0 EXIT ;  /* 0x000000000000094d */ /* 0x000fea0003800000 */
[----:B------:R-:W0:Y:S02]  /*1ff0*/  LDCU UR4, c[0x0][0x398] ;  /* 0x00007300ff0477ac */ /* 0x000e240008000800 */
[----:B0-----:R-:W0:Y:S08]  /*2000*/  I2F.F64.U32 R6, UR4 ;  /* 0x0000000400067d12 */ /* 0x001e300008201800 */
[----:B0-----:R-:W0:Y:S01]  /*2010*/  MUFU.RCP64H R9, R7 ;  /* 0x0000000700097308 */ /* 0x001e220000001800 */
[----:B------:R-:W-:-:S04]  /*2020*/  IADD3 R8, PT, PT, R7, 0x300402, RZ ;  /* 0x0030040207087810 */ /* 0x000fc80007ffe0ff */
[----:B------:R-:W-:Y:S02]  /*2030*/  FSETP.GEU.AND P0, PT, |R8|, 5.8789094863358348022e-39, PT ;  /* 0x004004020800780b */ /* 0x000fe40003f0e200 */
[----:B0-----:R-:W-:-:S08]  /*2040*/  DFMA R14, -R6, R8, 1 ;  /* 0x3ff00000060e742b */ /* 0x001fd00000000108 */
[----:B------:R-:W-:-:S08]  /*2050*/  DFMA R14, R14, R14, R14 ;  /* 0x0000000e0e0e722b */ /* 0x000fd0000000000e */
[----:B------:R-:W-:-:S08]  /*2060*/  DFMA R14, R8, R14, R8 ;  /* 0x0000000e080e722b */ /* 0x000fd00000000008 */
[----:B------:R-:W-:-:S08]  /*2070*/  DFMA R16, -R6, R14, 1 ;  /* 0x3ff000000610742b */ /* 0x000fd0000000010e */
[----:B------:R-:W-:Y:S01]  /*2080*/  DFMA R14, R14, R16, R14 ;  /* 0x000000100e0e722b */ /* 0x000fe2000000000e */
[----:B------:R-:W-:Y:S10]  /*2090*/  @P0 BRA `(.L_x_19) ;  /* 0x0000000000100947 */ /* 0x000ff40003800000 */
[----:B------:R-:W-:Y:S02]  /*20a0*/  LOP3.LUT R3, R7, 0x7fffffff, RZ, 0xc0, !PT ;  /* 0x7fffffff07037812 */ /* 0x000fe400078ec0ff */
[----:B------:R-:W-:-:S03]  /*20b0*/  MOV R4, 0x20e0 ;  /* 0x000020e000047802 */ /* 0x000fc60000000f00 */
[----:B------:R-:W-:-:S07]  /*20c0*/  VIADD R14, R3, 0xfff00000 ;  /* 0xfff00000030e7836 */ /* 0x000fce0000000000 */
[----:B--2---:R-:W-:Y:S05]  /*20d0*/  CALL.REL.NOINC `($__internal_0_$__cuda_sm20_dblrcp_rn_slowpath_v3) ;  /* 0x0000000800e07944 */ /* 0x004fea0003c00000 */
.L_x_19:
[----:B------:R-:W0:Y:S01]  /*20e0*/  LDCU UR4, c[0x0][0x394] ;  /* 0x00007280ff0477ac */ /* 0x000e220008000800 */
[----:B------:R-:W-:Y:S01]  /*20f0*/  BSSY.RECONVERGENT B0, `(.L_x_20) ;  /* 0x0000037000007945 */ /* 0x000fe20003800200 */
[----:B------:R-:W-:Y:S01]  /*2100*/  DADD R6, -R14, 1 ;  /* 0x3ff000000e067429 */ /* 0x000fe20000000100 */
[----:B0-----:R-:W-:-:S04]  /*2110*/  IADD3 R3, PT, PT, -R5, UR4, RZ ;  /* 0x0000000405037c10 */ /* 0x001fc8000fffe1ff */
[----:B------:R-:W-:-:S13]  /*2120*/  LOP3.LUT P0, R4, R3, 0x3, RZ, 0xc0, !PT ;  /* 0x0000000303047812 */ /* 0x000fda000780c0ff */
[----:B------:R-:W-:Y:S05]  /*2130*/  @!P0 BRA `(.L_x_21) ;  /* 0x0000000000c88947 */ /* 0x000fea0003800000 */
[----:B------:R-:W0:Y:S01]  /*2140*/  LDC R3, c[0x0][0x390] ;  /* 0x0000e400ff037b82 */ /* 0x000e220000000800 */
[----:B------:R-:W-:Y:S01]  /*2150*/  BSSY.RECONVERGENT B1, `(.L_x_21) ;  /* 0x0000030000017945 */ /* 0x000fe20003800200 */
[----:B------:R-:W-:Y:S01]  /*2160*/  IMAD.MOV R4, RZ, RZ, -R4 ;  /* 0x000000ffff047224 */ /* 0x000fe200078e0a04 */
[----:B--2---:R-:W-:Y:S01]  /*2170*/  MOV R16, R24 ;  /* 0x0000001800107202 */ /* 0x004fe20000000f00 */
[----:B------:R-:W-:Y:S01]  /*2180*/  IMAD.MOV.U32 R17, RZ, RZ, R25 ;  /* 0x000000ffff117224 */ /* 0x000fe200078e0019 */
[----:B------:R-:W-:Y:S01]  /*2190*/  MOV R21, R19 ;  /* 0x0000001300157202 */ /* 0x000fe20000000f00 */
[----:B------:R-:W-:Y:S02]  /*21a0*/  IMAD.MOV.U32 R20, RZ, RZ, R18 ;  /* 0x000000ffff147224 */ /* 0x000fe400078e0012 */
[----:B------:R-:W1:Y:S01]  /*21b0*/  LDC.64 R8, c[0x0][0x3a8] ;  /* 0x0000ea00ff087b82 */ /* 0x000e620000000a00 */
[----:B0-----:R-:W-:-:S07]  /*21c0*/  IMAD R14, R5, R3, R0 ;  /* 0x00000003050e7224 */ /* 0x001fce00078e0200 */
.L_x_22:
[----:B0-----:R-:W0:Y:S08]  /*21d0*/  LDC.64 R22, c[0x0][0x380] ;  /* 0x0000e000ff167b82 */ /* 0x001e300000000a00 */
[----:B------:R-:W2:Y:S01]  /*21e0*/  LDC.64 R26, c[0x0][0x388] ;  /* 0x0000e200ff1a7b82 */ /* 0x000ea20000000a00 */
[----:B0-----:R-:W-:-:S05]  /*21f0*/  IMAD.WIDE R22, R14, 0x4, R22 ;  /* 0x000000040e167825 */ /* 0x001fca00078e0216 */
[----:B------:R-:W3:Y:S01]  /*2200*/  LDG.E.CONSTANT R18, desc[UR8][R22.64] ;  /* 0x0000000816127981 */ /* 0x000ee2000c1e9900 */
[----:B--2---:R-:W-:-:S05]  /*2210*/  IMAD.WIDE R26, R14, 0x4, R26 ;  /* 0x000000040e1a7825 */ /* 0x004fca00078e021a */
[----:B------:R-:W2:Y:S01]  /*2220*/  LDG.E.CONSTANT R24, desc[UR8][R26.64] ;  /* 0x000000081a187981 */ /* 0x000ea2000c1e9900 */
[----:B------:R-:W-:Y:S02]  /*2230*/  VIADD R4, R4, 0x1 ;  /* 0x0000000104047836 */ /* 0x000fe40000000000 */
[----:B------:R-:W-:Y:S01]  /*2240*/  VIADD R5, R5, 0x1 ;  /* 0x0000000105057836 */ /* 0x000fe20000000000 */
[----:B---3--:R-:W0:Y:S08]  /*2250*/  F2F.F64.F32 R18, R18 ;  /* 0x0000001200127310 */ /* 0x008e300000201800 */
[----:B--2---:R-:W2:Y:S01]  /*2260*/  F2F.F64.F32 R24, R24 ;  /* 0x0000001800187310 */ /* 0x004ea20000201800 */
[----:B0-----:R-:W-:-:S02]  /*2270*/  DADD R20, R18, -R20 ;  /* 0x0000000012147229 */ /* 0x001fc40000000814 */
[----:B--2---:R-:W-:-:S06]  /*2280*/  DADD R16, -R24, R16 ;  /* 0x0000000018107229 */ /* 0x004fcc0000000110 */
[C---:B------:R-:W-:Y:S02]  /*2290*/  DSETP.GT.AND P0, PT, R20.reuse, RZ, PT ;  /* 0x000000ff1400722a */ /* 0x040fe40003f04000 */
[----:B------:R-:W-:-:S06]  /*22a0*/  DSETP.GT.AND P1, PT, R20, R16, PT ;  /* 0x000000101400722a */ /* 0x000fcc0003f24000 */
[----:B------:R-:W-:Y:S02]  /*22b0*/  FSEL R15, R20, RZ, P1 ;  /* 0x000000ff140f7208 */ /* 0x000fe40000800000 */
[----:B------:R-:W-:Y:S01]  /*22c0*/  FSEL R28, R21, RZ, P1 ;  /* 0x000000ff151c7208 */ /* 0x000fe20000800000 */
[C---:B------:R-:W-:Y:S01]  /*22d0*/  DSETP.GT.AND P1, PT, R16.reuse, R20, PT ;  /* 0x000000141000722a */ /* 0x040fe20003f24000 */
[----:B------:R-:W-:Y:S02]  /*22e0*/  FSEL R20, R15, RZ, P0 ;  /* 0x000000ff0f147208 */ /* 0x000fe40000000000 */
[----:B------:R-:W-:Y:S01]  /*22f0*/  FSEL R21, R28, RZ, P0 ;  /* 0x000000ff1c157208 */ /* 0x000fe20000000000 */
[----:B------:R-:W-:Y:S02]  /*2300*/  DSETP.GT.AND P0, PT, R16, RZ, PT ;  /* 0x000000ff1000722a */ /* 0x000fe40003f04000 */
[----:B------:R-:W-:Y:S02]  /*2310*/  FSEL R15, R16, RZ, P1 ;  /* 0x000000ff100f7208 */ /* 0x000fe40000800000 */
[----:B------:R-:W-:-:S02]  /*2320*/  FSEL R22, R17, RZ, P1 ;  /* 0x000000ff11167208 */ /* 0x000fc40000800000 */
[----:B------:R-:W0:Y:S01]  /*2330*/  LDC.64 R16, c[0x0][0x3b0] ;  /* 0x0000ec00ff107b82 */ /* 0x000e220000000a00 */
[----:B------:R-:W-:Y:S01]  /*2340*/  DFMA R10, R6, R10, R20 ;  /* 0x0000000a060a722b */ /* 0x000fe20000000014 */
[----:B------:R-:W-:Y:S02]  /*2350*/  FSEL R20, R15, RZ, P0 ;  /* 0x000000ff0f147208 */ /* 0x000fe40000000000 */
[----:B------:R-:W-:-:S06]  /*2360*/  FSEL R21, R22, RZ, P0 ;  /* 0x000000ff16157208 */ /* 0x000fcc0000000000 */
[----:B------:R-:W-:Y:S01]  /*2370*/  DFMA R12, R6, R12, R20 ;  /* 0x0000000c060c722b */ /* 0x000fe20000000014 */
[----:B------:R-:W2:Y:S08]  /*2380*/  F2F.F32.F64 R15, R10 ;  /* 0x0000000a000f7310 */ /* 0x000eb00000301000 */
[----:B------:R-:W3:Y:S01]  /*2390*/  F2F.F32.F64 R29, R12 ;  /* 0x0000000c001d7310 */ /* 0x000ee20000301000 */
[----:B-1----:R-:W-:-:S04]  /*23a0*/  IMAD.WIDE R22, R14, 0x4, R8 ;  /* 0x000000040e167825 */ /* 0x002fc800078e0208 */
[----:B0-----:R-:W-:Y:S01]  /*23b0*/  IMAD.WIDE R26, R14, 0x4, R16 ;  /* 0x000000040e1a7825 */ /* 0x001fe200078e0210 */
[----:B--2---:R0:W-:Y:S01]  /*23c0*/  STG.E desc[UR8][R22.64], R15 ;  /* 0x0000000f16007986 */ /* 0x0041e2000c101908 */
[----:B------:R-:W-:-:S03]  /*23d0*/  ISETP.NE.AND P0, PT, R4, RZ, PT ;  /* 0x000000ff0400720c */ /* 0x000fc60003f05270 */
[----:B---3--:R0:W-:Y:S01]  /*23e0*/  STG.E desc[UR8][R26.64], R29 ;  /* 0x0000001d1a007986 */ /* 0x0081e2000c101908 */
[----:B------:R-:W-:Y:S01]  /*23f0*/  IADD3 R14, PT, PT, R14, R3, RZ ;  /* 0x000000030e0e7210 */ /* 0x000fe20007ffe0ff */
[----:B------:R-:W-:Y:S01]  /*2400*/  IMAD.MOV.U32 R20, RZ, RZ, R18 ;  /* 0x000000ffff147224 */ /* 0x000fe200078e0012 */
[----:B------:R-:W-:Y:S01]  /*2410*/  MOV R16, R24 ;  /* 0x0000001800107202 */ /* 0x000fe20000000f00 */
[----:B------:R-:W-:Y:S02]  /*2420*/  IMAD.MOV.U32 R21, RZ, RZ, R19 ;  /* 0x000000ffff157224 */ /* 0x000fe400078e0013 */
[----:B------:R-:W-:-:S04]  /*2430*/  IMAD.MOV.U32 R17, RZ, RZ, R25 ;  /* 0x000000ffff117224 */ /* 0x000fc800078e0019 */
[----:B------:R-:W-:Y:S05]  /*2440*/  @P0 BRA `(.L_x_22) ;  /* 0xfffffffc00600947 */ /* 0x000fea000383ffff */
[----:B------:R-:W-:Y:S05]  /*2450*/  BSYNC.RECONVERGENT B1 ;  /* 0x0000000000017941 */ /* 0x000fea0003800200 */
.L_x_21:
[----:B------:R-:W-:Y:S05]  /*2460*/  BSYNC.RECONVERGENT B0 ;  /* 0x0000000000007941 */ /* 0x000fea0003800200 */
.L_x_20:
[----:B------:R-:W1:Y:S02]  /*2470*/  LDC R3, c[0x0][0x398] ;  /* 0x0000e600ff037b82 */ /* 0x000e640000000800 */
[----:B-1----:R-:W-:-:S04]  /*2480*/  IADD3 R2, PT, PT, R3, -UR4, R2 ;  /* 0x8000000403027c10 */ /* 0x002fc8000fffe002 */
[----:B------:R-:W-:-:S13]  /*2490*/  ISETP.GT.U32.AND P0, PT, R2, -0x4, PT ;  /* 0xfffffffc0200780c */ /* 0x000fda0003f04070 */
[----:B------:R-:W-:Y:S05]  /*24a0*/  @P0 EXIT ;  /* 0x000000000000094d */ /* 0x000fea0003800000 */
[----:B------:R-:W1:Y:S02]  /*24b0*/  LDC R2, c[0x0][0x390] ;  /* 0x0000e400ff027b82 */ /* 0x000e640000000800 */
[----:B-1----:R-:W-:-:S07]  /*24c0*/  IMAD R3, R5, R2, R0 ;  /* 0x0000000205037224 */ /* 0x002fce00078e0200 */
.L_x_23:
[----:B0-----:R-:W0:Y:S08]  /*24d0*/  LDC.64 R22, c[0x0][0x380] ;  /* 0x0000e000ff167b82 */ /* 0x001e300000000a00 */
[----:B------:R-:W1:Y:S01]  /*24e0*/  LDC.64 R28, c[0x0][0x388] ;  /* 0x0000e200ff1c7b82 */ /* 0x000e620000000a00 */
[----:B0-----:R-:W-:-:S05]  /*24f0*/  IMAD.WIDE R22, R3, 0x4, R22 ;  /* 0x0000000403167825 */ /* 0x001fca00078e0216 */
[----:B------:R-:W3:Y:S01]  /*2500*/  LDG.E.CONSTANT R15, desc[UR8][R22.64] ;  /* 0x00000008160f7981 */ /* 0x000ee2000c1e9900 */
[----:B-1----:R-:W-:-:S05]  /*2510*/  IMAD.WIDE R28, R3, 0x4, R28 ;  /* 0x00000004031c7825 */ /* 0x002fca00078e021c */
[----:B------:R0:W4:Y:S01]  /*2520*/  LDG.E.CONSTANT R26, desc[UR8][R28.64] ;  /* 0x000000081c1a7981 */ /* 0x000122000c1e9900 */
[----:B------:R-:W-:-:S04]  /*2530*/  IMAD.WIDE R30, R2, 0x4, R22 ;  /* 0x00000004021e7825 */ /* 0x000fc800078e0216 */
[C---:B------:R-:W-:Y:S01]  /*2540*/  IMAD.WIDE R32, R2.reuse, 0x4, R28 ;  /* 0x0000000402207825 */ /* 0x040fe200078e021c */
[----:B------:R-:W5:Y:S04]  /*2550*/  LDG.E.CONSTANT R16, desc[UR8][R30.64] ;  /* 0x000000081e107981 */ /* 0x000f68000c1e9900 */
[----:B------:R-:W2:Y:S01]  /*2560*/  LDG.E.CONSTANT R20, desc[UR8][R32.64] ;  /* 0x0000000820147981 */ /* 0x000ea2000c1e9900 */
[----:B------:R-:W-:-:S05]  /*2570*/  IMAD.WIDE R34, R2, 0x4, R30 ;  /* 0x0000000402227825 */ /* 0x000fca00078e021e */
[----:B------:R1:W2:Y:S01]  /*2580*/  LDG.E.CONSTANT R8, desc[UR8][R34.64] ;  /* 0x0000000822087981 */ /* 0x0002a2000c1e9900 */
[----:B------:R-:W-:-:S05]  /*2590*/  IMAD.WIDE R36, R2, 0x4, R32 ;  /* 0x0000000402247825 */ /* 0x000fca00078e0220 */
[----:B------:R-:W2:Y:S01]  /*25a0*/  LDG.E.CONSTANT R14, desc[UR8][R36.64] ;  /* 0x00000008240e7981 */ /* 0x000ea2000c1e9900 */
[----:B0-----:R-:W-:-:S04]  /*25b0*/  IMAD.WIDE R28, R2, 0x4, R36 ;  /* 0x00000004021c7825 */ /* 0x001fc800078e0224 */
[----:B-1----:R-:W-:Y:S01]  /*25c0*/  IMAD.WIDE R34, R2, 0x4, R34 ;  /* 0x0000000402227825 */ /* 0x002fe200078e0222 */
[----:B------:R0:W2:Y:S04]  /*25d0*/  LDG.E.CONSTANT R4, desc[UR8][R28.64] ;  /* 0x000000081c047981 */ /* 0x0000a8000c1e9900 */
[----:B------:R-:W2:Y:S01]  /*25e0*/  LDG.E.CONSTANT R0, desc[UR8][R34.64] ;  /* 0x0000000822007981 */ /* 0x000ea2000c1e9900 */
[----:B------:R-:W-:Y:S01]  /*25f0*/  VIADD R5, R5, 0x4 ;  /* 0x0000000405057836 */ /* 0x000fe20000000000 */
[----:B---3--:R-:W1:Y:S08]  /*2600*/  F2F.F64.F32 R22, R15 ;  /* 0x0000000f00167310 */ /* 0x008e700000201800 */
[----:B----4-:R-:W3:Y:S08]  /*2610*/  F2F.F64.F32 R26, R26 ;  /* 0x0000001a001a7310 */ /* 0x010ef00000201800 */
[----:B-----5:R-:W4:Y:S01]  /*2620*/  F2F.F64.F32 R16, R16 ;  /* 0x0000001000107310 */ /* 0x020f220000201800 */
[----:B-1----:R-:W-:-:S07]  /*2630*/  DADD R18, R22, -R18 ;  /* 0x0000000016127229 */ /* 0x002fce0000000812 */
[----:B--2---:R-:W1:Y:S01]  /*2640*/  F2F.F64.F32 R20, R20 ;  /* 0x0000001400147310 */ /* 0x004e620000201800 */
[----:B---3--:R-:W-:Y:S02]  /*2650*/  DADD R24, -R26, R24 ;  /* 0x000000001a187229 */ /* 0x008fe40000000118 */
[----:B------:R-:W-:-:S06]  /*2660*/  DSETP.GT.AND P0, PT, R18, RZ, PT ;  /* 0x000000ff1200722a */ /* 0x000fcc0003f04000 */
[----:B------:R-:W-:Y:S01]  /*2670*/  DSETP.GT.AND P1, PT, R18, R24, PT ;  /* 0x000000181200722a */ /* 0x000fe20003f24000 */
[----:B------:R-:W2:Y:S01]  /*2680*/  F2F.F64.F32 R8, R8 ;  /* 0x0000000800087310 */ /* 0x000ea20000201800 */
[----:B----4-:R-:W-:Y:S02]  /*2690*/  DADD R22, -R22, R16 ;  /* 0x0000000016167229 */ /* 0x010fe40000000110 */
[----:B-1----:R-:W-:Y:S02]  /*26a0*/  DADD R26, R26, -R20 ;  /* 0x000000001a1a7229 */ /* 0x002fe40000000814 */
[----:B------:R-:W-:Y:S02]  /*26b0*/  FSEL R30, R18, RZ, P1 ;  /* 0x000000ff121e7208 */ /* 0x000fe40000800000 */
[----:B0-----:R-:W-:Y:S01]  /*26c0*/  FSEL R29, R19, RZ, P1 ;  /* 0x000000ff131d7208 */ /* 0x001fe20000800000 */
[----:B------:R-:W-:Y:S01]  /*26d0*/  DSETP.GT.AND P4, PT, R24, R18, PT ;  /* 0x000000121800722a */ /* 0x000fe20003f84000 */
[----:B------:R-:W-:Y:S01]  /*26e0*/  FSEL R28, R30, RZ, P0 ;  /* 0x000000ff1e1c7208 */ /* 0x000fe20000000000 */
[----:B------:R-:W0:Y:S01]  /*26f0*/  F2F.F64.F32 R14, R14 ;  /* 0x0000000e000e7310 */ /* 0x000e220000201800 */
[----:B------:R-:W-:Y:S01]  /*2700*/  FSEL R29, R29, RZ, P0 ;  /* 0x000000ff1d1d7208 */ /* 0x000fe20000000000 */
[----:B------:R-:W-:-:S02]  /*2710*/  DSETP.GT.AND P3, PT, R22, R26, PT ;  /* 0x0000001a1600722a */ /* 0x000fc40003f64000 */
[----:B------:R-:W-:Y:S01]  /*2720*/  DSETP.GT.AND P2, PT, R24, RZ, PT ;  /* 0x000000ff1800722a */ /* 0x000fe20003f44000 */
[----:B------:R-:W-:Y:S02]  /*2730*/  FSEL R24, R24, RZ, P4 ;  /* 0x000000ff18187208 */ /* 0x000fe40002000000 */
[----:B------:R-:W-:Y:S01]  /*2740*/  FSEL R25, R25, RZ, P4 ;  /* 0x000000ff19197208 */ /* 0x000fe20002000000 */
[----:B------:R-:W-:Y:S01]  /*2750*/  DFMA R10, R6, R10, R28 ;  /* 0x0000000a060a722b */ /* 0x000fe2000000001c */
[----:B------:R-:W-:Y:S01]  /*2760*/  FSEL R30, R22, RZ, P3 ;  /* 0x000000ff161e7208 */ /* 0x000fe20001800000 */
[----:B------:R-:W-:Y:S01]  /*2770*/  DSETP.GT.AND P0, PT, R22, RZ, PT ;  /* 0x000000ff1600722a */ /* 0x000fe20003f04000 */
[----:B------:R-:W-:Y:S01]  /*2780*/  FSEL R28, R23, RZ, P3 ;  /* 0x000000ff171c7208 */ /* 0x000fe20001800000 */
[----:B------:R-:W-:Y:S02]  /*2790*/  DSETP.GT.AND P1, PT, R26, R22, PT ;  /* 0x000000161a00722a */ /* 0x000fe40003f24000 */
[----:B--2---:R-:W-:Y:S01]  /*27a0*/  DADD R22, -R16, R8 ;  /* 0x0000000010167229 */ /* 0x004fe20000000108 */
[----:B------:R-:W1:Y:S01]  /*27b0*/  F2F.F64.F32 R18, R0 ;  /* 0x0000000000127310 */ /* 0x000e620000201800 */
[----:B------:R-:W-:-:S02]  /*27c0*/  FSEL R16, R24, RZ, P2 ;  /* 0x000000ff18107208 */ /* 0x000fc40001000000 */
[----:B------:R-:W-:-:S05]  /*27d0*/  FSEL R17, R25, RZ, P2 ;  /* 0x000000ff19117208 */ /* 0x000fca0001000000 */
[----:B------:R-:W2:Y:S01]  /*27e0*/  F2F.F64.F32 R24, R4 ;  /* 0x0000000400187310 */ /* 0x000ea20000201800 */
[----:B0-----:R-:W-:Y:S02]  /*27f0*/  DADD R20, R20, -R14 ;  /* 0x0000000014147229 */ /* 0x001fe4000000080e */
[----:B------:R-:W-:Y:S01]  /*2800*/  DSETP.GT.AND P4, PT, R26, RZ, PT ;  /* 0x000000ff1a00722a */ /* 0x000fe20003f84000 */
[----:B------:R-:W-:Y:S01]  /*2810*/  FSEL R30, R30, RZ, P0 ;  /* 0x000000ff1e1e7208 */ /* 0x000fe20000000000 */
[----:B------:R-:W-:Y:S01]  /*2820*/  DFMA R12, R6, R12, R16 ;  /* 0x0000000c060c722b */ /* 0x000fe20000000010 */
[----:B------:R-:W-:Y:S02]  /*2830*/  FSEL R26, R26, RZ, P1 ;  /* 0x000000ff1a1a7208 */ /* 0x000fe40000800000 */
[----:B------:R-:W-:Y:S02]  /*2840*/  FSEL R27, R27, RZ, P1 ;  /* 0x000000ff1b1b7208 */ /* 0x000fe40000800000 */
[----:B------:R-:W-:Y:S01]  /*2850*/  FSEL R31, R28, RZ, P0 ;  /* 0x000000ff1c1f7208 */ /* 0x000fe20000000000 */
[----:B------:R-:W-:Y:S01]  /*2860*/  DSETP.GT.AND P1, PT, R22, R20, PT ;  /* 0x000000141600722a */ /* 0x000fe20003f24000 */
[----:B------:R-:W-:-:S02]  /*2870*/  FSEL R16, R26, RZ, P4 ;  /* 0x000000ff1a107208 */ /* 0x000fc40002000000 */
[----:B------:R-:W-:Y:S01]  /*2880*/  FSEL R17, R27, RZ, P4 ;  /* 0x000000ff1b117208 */ /* 0x000fe20002000000 */
[----:B------:R2:W0:Y:S01]  /*2890*/  F2F.F32.F64 R0, R10 ;  /* 0x0000000a00007310 */ /* 0x0004220000301000 */
[----:B------:R-:W-:Y:S02]  /*28a0*/  DFMA R30, R6, R10, R30 ;  /* 0x0000000a061e722b */ /* 0x000fe4000000001e */
[----:B-1----:R-:W-:Y:S02]  /*28b0*/  DADD R26, -R8, R18 ;  /* 0x00000000081a7229 */ /* 0x002fe40000000112 */
[----:B------:R-:W-:Y:S01]  /*28c0*/  DSETP.GT.AND P2, PT, R20, R22, PT ;  /* 0x000000161400722a */ /* 0x000fe20003f44000 */
[----:B------:R-:W-:Y:S01]  /*28d0*/  FSEL R28, R22, RZ, P1 ;  /* 0x000000ff161c7208 */ /* 0x000fe20000800000 */
[----:B------:R-:W-:Y:S01]  /*28e0*/  DFMA R16, R6, R12, R16 ;  /* 0x0000000c0610722b */ /* 0x000fe20000000010 */
[----:B------:R1:W3:Y:S01]  /*28f0*/  F2F.F32.F64 R4, R12 ;  /* 0x0000000c00047310 */ /* 0x0002e20000301000 */
[----:B------:R-:W-:Y:S01]  /*2900*/  DSETP.GT.AND P0, PT, R22, RZ, PT ;  /* 0x000000ff1600722a */ /* 0x000fe20003f04000 */
[----:B------:R-:W4:Y:S01]  /*2910*/  LDC.64 R8, c[0x0][0x3b0] ;  /* 0x0000ec00ff087b82 */ /* 0x000f220000000a00 */
[----:B--2---:R-:W-:Y:S01]  /*2920*/  DADD R10, R14, -R24 ;  /* 0x000000000e0a7229 */ /* 0x004fe20000000818 */
[----:B------:R-:W-:Y:S01]  /*2930*/  FSEL R22, R23, RZ, P1 ;  /* 0x000000ff17167208 */ /* 0x000fe20000800000 */
[----:B------:R-:W-:Y:S01]  /*2940*/  DSETP.GT.AND P1, PT, R20, RZ, PT ;  /* 0x000000ff1400722a */ /* 0x000fe20003f24000 */
[----:B------:R-:W-:-:S04]  /*2950*/  FSEL R14, R20, RZ, P2 ;  /* 0x000000ff140e7208 */ /* 0x000fc80001000000 */
[----:B-1----:R-:W1:Y:S01]  /*2960*/  LDC.64 R12, c[0x0][0x3a8] ;  /* 0x0000ea00ff0c7b82 */ /* 0x002e620000000a00 */
[----:B------:R-:W-:Y:S01]  /*2970*/  FSEL R21, R21, RZ, P2 ;  /* 0x000000ff15157208 */ /* 0x000fe20001000000 */
[C---:B------:R-:W-:Y:S01]  /*2980*/  DSETP.GT.AND P2, PT, R26.reuse, R10, PT ;  /* 0x0000000a1a00722a */ /* 0x040fe20003f44000 */
[----:B------:R-:W-:Y:S02]  /*2990*/  FSEL R28, R28, RZ, P0 ;  /* 0x000000ff1c1c7208 */ /* 0x000fe40000000000 */
[----:B------:R-:W-:Y:S01]  /*29a0*/  FSEL R29, R22, RZ, P0 ;  /* 0x000000ff161d7208 */ /* 0x000fe20000000000 */
[----:B------:R-:W-:Y:S01]  /*29b0*/  DSETP.GT.AND P0, PT, R26, RZ, PT ;  /* 0x000000ff1a00722a */ /* 0x000fe20003f04000 */
[----:B------:R-:W-:Y:S02]  /*29c0*/  FSEL R14, R14, RZ, P1 ;  /* 0x000000ff0e0e7208 */ /* 0x000fe40000800000 */
[----:B------:R-:W-:Y:S01]  /*29d0*/  FSEL R15, R21, RZ, P1 ;  /* 0x000000ff150f7208 */ /* 0x000fe20000800000 */
[----:B------:R-:W-:Y:S01]  /*29e0*/  DSETP.GT.AND P1, PT, R10, R26, PT ;  /* 0x0000001a0a00722a */ /* 0x000fe20003f24000 */
[----:B------:R-:W-:-:S02]  /*29f0*/  FSEL R26, R26, RZ, P2 ;  /* 0x000000ff1a1a7208 */ /* 0x000fc40001000000 */
[----:B------:R-:W-:Y:S01]  /*2a00*/  FSEL R27, R27, RZ, P2 ;  /* 0x000000ff1b1b7208 */ /* 0x000fe20001000000 */
[----:B------:R-:W-:Y:S01]  /*2a10*/  DFMA R28, R6, R30, R28 ;  /* 0x0000001e061c722b */ /* 0x000fe2000000001c */
[----:B------:R-:W-:Y:S02]  /*2a20*/  FSEL R26, R26, RZ, P0 ;  /* 0x000000ff1a1a7208 */ /* 0x000fe40000000000 */
[----:B------:R-:W-:Y:S01]  /*2a30*/  FSEL R27, R27, RZ, P0 ;  /* 0x000000ff1b1b7208 */ /* 0x000fe20000000000 */
[----:B------:R-:W-:Y:S01]  /*2a40*/  DSETP.GT.AND P0, PT, R10, RZ, PT ;  /* 0x000000ff0a00722a */ /* 0x000fe20003f04000 */
[----:B------:R2:W-:Y:S01]  /*2a50*/  F2F.F32.F64 R20, R16 ;  /* 0x0000001000147310 */ /* 0x0005e20000301000 */
[C---:B------:R-:W-:Y:S01]  /*2a60*/  DFMA R14, R6.reuse, R16, R14 ;  /* 0x00000010060e722b */ /* 0x040fe2000000000e */
[----:B----4-:R-:W-:Y:S01]  /*2a70*/  IMAD.WIDE R8, R3, 0x4, R8 ;  /* 0x0000000403087825 */ /* 0x010fe200078e0208 */
[----:B--2---:R-:W-:Y:S02]  /*2a80*/  FSEL R16, R10, RZ, P1 ;  /* 0x000000ff0a107208 */ /* 0x004fe40000800000 */
[----:B------:R-:W-:Y:S01]  /*2a90*/  FSEL R17, R11, RZ, P1 ;  /* 0x000000ff0b117208 */ /* 0x000fe20000800000 */
[----:B------:R-:W-:Y:S01]  /*2aa0*/  DFMA R10, R6, R28, R26 ;  /* 0x0000001c060a722b */ /* 0x000fe2000000001a */
[----:B------:R-:W-:-:S02]  /*2ab0*/  FSEL R26, R16, RZ, P0 ;  /* 0x000000ff101a7208 */ /* 0x000fc40000000000 */
[----:B------:R-:W-:Y:S01]  /*2ac0*/  FSEL R27, R17, RZ, P0 ;  /* 0x000000ff111b7208 */ /* 0x000fe20000000000 */
[----:B-1----:R-:W-:Y:S01]  /*2ad0*/  IMAD.WIDE R16, R3, 0x4, R12 ;  /* 0x0000000403107825 */ /* 0x002fe200078e020c */
[----:B------:R-:W1:Y:S04]  /*2ae0*/  F2F.F32.F64 R22, R30 ;  /* 0x0000001e00167310 */ /* 0x000e680000301000 */
[----:B------:R-:W-:Y:S01]  /*2af0*/  DFMA R12, R6, R14, R26 ;  /* 0x0000000e060c722b */ /* 0x000fe2000000001a */
[----:B------:R-:W-:-:S03]  /*2b00*/  IMAD.WIDE R26, R2, 0x4, R8 ;  /* 0x00000004021a7825 */ /* 0x000fc600078e0208 */
[----:B------:R2:W4:Y:S08]  /*2b10*/  F2F.F32.F64 R21, R28 ;  /* 0x0000001c00157310 */ /* 0x0005300000301000 */
[----:B------:R5:W4:Y:S01]  /*2b20*/  F2F.F32.F64 R23, R14 ;  /* 0x0000000e00177310 */ /* 0x000b220000301000 */
[----:B--2---:R-:W-:-:S07]  /*2b30*/  IMAD.WIDE R28, R2, 0x4, R16 ;  /* 0x00000004021c7825 */ /* 0x004fce00078e0210 */
[----:B------:R-:W2:Y:S01]  /*2b40*/  F2F.F32.F64 R32, R10 ;  /* 0x0000000a00207310 */ /* 0x000ea20000301000 */
[----:B------:R-:W-:-:S04]  /*2b50*/  IMAD.WIDE R30, R2, 0x4, R26 ;  /* 0x00000004021e7825 */ /* 0x000fc800078e021a */
[----:B-----5:R-:W-:-:S03]  /*2b60*/  IMAD.WIDE R14, R2, 0x4, R28 ;  /* 0x00000004020e7825 */ /* 0x020fc600078e021c */
[----:B------:R-:W5:Y:S01]  /*2b70*/  F2F.F32.F64 R33, R12 ;  /* 0x0000000c00217310 */ /* 0x000f620000301000 */
[----:B0-----:R0:W-:Y:S01]  /*2b80*/  STG.E desc[UR8][R16.64], R0 ;  /* 0x0000000010007986 */ /* 0x0011e2000c101908 */
[----:B------:R-:W-:-:S03]  /*2b90*/  IMAD.WIDE R36, R2, 0x4, R30 ;  /* 0x0000000402247825 */ /* 0x000fc600078e021e */
[----:B---3--:R0:W-:Y:S01]  /*2ba0*/  STG.E desc[UR8][R8.64], R4 ;  /* 0x0000000408007986 */ /* 0x0081e2000c101908 */
[----:B------:R-:W-:-:S03]  /*2bb0*/  IMAD.WIDE R34, R2, 0x4, R14 ;  /* 0x0000000402227825 */ /* 0x000fc600078e020e */
[----:B-1----:R0:W-:Y:S04]  /*2bc0*/  STG.E desc[UR8][R28.64], R22 ;  /* 0x000000161c007986 */ /* 0x0021e8000c101908 */
[----:B------:R0:W-:Y:S04]  /*2bd0*/  STG.E desc[UR8][R26.64], R20 ;  /* 0x000000141a007986 */ /* 0x0001e8000c101908 */
[----:B----4-:R0:W-:Y:S04]  /*2be0*/  STG.E desc[UR8][R14.64], R21 ;  /* 0x000000150e007986 */ /* 0x0101e8000c101908 */
[----:B------:R0:W-:Y:S04]  /*2bf0*/  STG.E desc[UR8][R30.64], R23 ;  /* 0x000000171e007986 */ /* 0x0001e8000c101908 */
[----:B--2---:R0:W-:Y:S04]  /*2c00*/  STG.E desc[UR8][R34.64], R32 ;  /* 0x0000002022007986 */ /* 0x0041e8000c101908 */
[----:B-----5:R0:W-:Y:S01]  /*2c10*/  STG.E desc[UR8][R36.64], R33 ;  /* 0x0000002124007986 */ /* 0x0201e2000c101908 */
[----:B------:R-:W-:-:S02]  /*2c20*/  ISETP.GE.AND P0, PT, R5, UR4, PT ;  /* 0x0000000405007c0c */ /* 0x000fc4000bf06270 */
[----:B------:R-:W-:-:S11]  /*2c30*/  LEA R3, R2, R3, 0x2 ;  /* 0x0000000302037211 */ /* 0x000fd600078e10ff */
[----:B0-----:R-:W-:Y:S05]  /*2c40*/  @!P0 BRA `(.L_x_23) ;  /* 0xfffffff800208947 */ /* 0x001fea000383ffff */
[----:B------:R-:W-:Y:S05]  /*2c50*/  EXIT ;  /* 0x000000000000794d */ /* 0x000fea0003800000 */
        .weak           $__internal_0_$__cuda_sm20_dblrcp_rn_slowpath_v3
        .type           $__internal_0_$__cuda_sm20_dblrcp_rn_slowpath_v3,@function
        .size           $__internal_0_$__cuda_sm20_dblrcp_rn_slowpath_v3,(.L_x_67 - $__internal_0_$__cuda_sm20_dblrcp_rn_slowpath_v3)
$__internal_0_$__cuda_sm20_dblrcp_rn_slowpath_v3:
[----:B------:R-:W-:-:S14]  /*2c60*/  DSETP.GTU.AND P0, PT, |R6|, +INF , PT ;  /* 0x7ff000000600742a */ /* 0x000fdc0003f0c200 */
[----:B------:R-:W-:Y:S05]  /*2c70*/  @P0 BRA `(.L_x_24) ;  /* 0x00000000007c0947 */ /* 0x000fea0003800000 */
[----:B------:R-:W-:-:S05]  /*2c80*/  LOP3.LUT R3, R7, 0x7fffffff, RZ, 0xc0, !PT ;  /* 0x7fffffff07037812 */ /* 0x000fca00078ec0ff */
[----:B------:R-:W-:-:S05]  /*2c90*/  VIADD R8, R3, 0xffffffff ;  /* 0xffffffff03087836 */ /* 0x000fca0000000000 */
[----:B------:R-:W-:-:S13]  /*2ca0*/  ISETP.GE.U32.AND P0, PT, R8, 0x7fefffff, PT ;  /* 0x7fefffff0800780c */ /* 0x000fda0003f06070 */
[----:B------:R-:W-:Y:S01]  /*2cb0*/  @P0 LOP3.LUT R9, R7, 0x7ff00000, RZ, 0x3c, !PT ;  /* 0x7ff0000007090812 */ /* 0x000fe200078e3cff */
[----:B------:R-:W-:Y:S01]  /*2cc0*/  @P0 IMAD.MOV.U32 R8, RZ, RZ, RZ ;  /* 0x000000ffff080224 */ /* 0x000fe200078e00ff */
[----:B------:R-:W-:Y:S06]  /*2cd0*/  @P0 BRA `(.L_x_25) ;  /* 0x00000000006c0947 */ /* 0x000fec0003800000 */
[----:B------:R-:W-:-:S13]  /*2ce0*/  ISETP.GE.U32.AND P0, PT, R3, 0x1000001, PT ;  /* 0x010000010300780c */ /* 0x000fda0003f06070 */
[----:B------:R-:W-:Y:S05]  /*2cf0*/  @!P0 BRA `(.L_x_26) ;  /* 0x0000000000348947 */ /* 0x000fea0003800000 */
[----:B------:R-:W-:Y:S01]  /*2d00*/  IADD3 R9, PT, PT, R7, -0x3fe00000, RZ ;  /* 0xc020000007097810 */ /* 0x000fe20007ffe0ff */
[----:B------:R-:W-:-:S03]  /*2d10*/  IMAD.MOV.U32 R8, RZ, RZ, R6 ;  /* 0x000000ffff087224 */ /* 0x000fc600078e0006 */
[----:B------:R-:W0:Y:S03]  /*2d20*/  MUFU.RCP64H R15, R9 ;  /* 0x00000009000f7308 */ /* 0x000e260000001800 */
[----:B0-----:R-:W-:-:S08]  /*2d30*/  DFMA R16, -R8, R14, 1 ;  /* 0x3ff000000810742b */ /* 0x001fd0000000010e */
[----:B------:R-:W-:-:S08]  /*2d40*/  DFMA R16, R16, R16, R16 ;  /* 0x000000101010722b */ /* 0x000fd00000000010 */
[----:B------:R-:W-:-:S08]  /*2d50*/  DFMA R16, R14, R16, R14 ;  /* 0x000000100e10722b */ /* 0x000fd0000000000e */
[----:B------:R-:W-:-:S08]  /*2d60*/  DFMA R14, -R8, R16, 1 ;  /* 0x3ff00000080e742b */ /* 0x000fd00000000110 */
[----:B------:R-:W-:-:S08]  /*2d70*/  DFMA R14, R16, R14, R16 ;  /* 0x0000000e100e722b */ /* 0x000fd00000000010 */
[----:B------:R-:W-:-:S08]  /*2d80*/  DMUL R14, R14, 2.2250738585072013831e-308 ;  /* 0x001000000e0e7828 */ /* 0x000fd00000000000 */
[----:B------:R-:W-:-:S08]  /*2d90*/  DFMA R6, -R6, R14, 1 ;  /* 0x3ff000000606742b */ /* 0x000fd0000000010e */
[----:B------:R-:W-:-:S08]  /*2da0*/  DFMA R6, R6, R6, R6 ;  /* 0x000000060606722b */ /* 0x000fd00000000006 */
[----:B------:R-:W-:Y:S01]  /*2db0*/  DFMA R8, R14, R6, R14 ;  /* 0x000000060e08722b */ /* 0x000fe2000000000e */
[----:B------:R-:W-:Y:S10]  /*2dc0*/  BRA `(.L_x_25) ;  /* 0x0000000000307947 */ /* 0x000ff40003800000 */
.L_x_26:
[----:B------:R-:W-:Y:S01]  /*2dd0*/  DMUL R6, R6, 8.11296384146066816958e+31 ;  /* 0x4690000006067828 */ /* 0x000fe20000000000 */
[----:B------:R-:W-:-:S05]  /*2de0*/  IMAD.MOV.U32 R8, RZ, RZ, R14 ;  /* 0x000000ffff087224 */ /* 0x000fca00078e000e */
[----:B------:R-:W0:Y:S02]  /*2df0*/  MUFU.RCP64H R9, R7 ;  /* 0x0000000700097308 */ /* 0x000e240000001800 */
[----:B0-----:R-:W-:-:S08]  /*2e00*/  DFMA R14, -R6, R8, 1 ;  /* 0x3ff00000060e742b */ /* 0x001fd00000000108 */
[----:B------:R-:W-:-:S08]  /*2e10*/  DFMA R14, R14, R14, R14 ;  /* 0x0000000e0e0e722b */ /* 0x000fd0000000000e */
[----:B------:R-:W-:-:S08]  /*2e20*/  DFMA R14, R8, R14, R8 ;  /* 0x0000000e080e722b */ /* 0x000fd00000000008 */
[----:B------:R-:W-:-:S08]  /*2e30*/  DFMA R8, -R6, R14, 1 ;  /* 0x3ff000000608742b */ /* 0x000fd0000000010e */
[----:B------:R-:W-:-:S08]  /*2e40*/  DFMA R8, R14, R8, R14 ;  /* 0x000000080e08722b */ /* 0x000fd0000000000e */
[----:B------:R-:W-:Y:S01]  /*2e50*/  DMUL R8, R8, 8.11296384146066816958e+31 ;  /* 0x4690000008087828 */ /* 0x000fe20000000000 */
[----:B------:R-:W-:Y:S10]  /*2e60*/  BRA `(.L_x_25) ;  /* 0x0000000000087947 */ /* 0x000ff40003800000 */
.L_x_24:
[----:B------:R-:W-:Y:S02]  /*2e70*/  LOP3.LUT R9, R7, 0x80000, RZ, 0xfc, !PT ;  /* 0x0008000007097812 */ /* 0x000fe400078efcff */
[----:B------:R-:W-:-:S07]  /*2e80*/  MOV R8, R6 ;  /* 0x0000000600087202 */ /* 0x000fce0000000f00 */
.L_x_25:
[----:B------:R-:W-:Y:S01]  /*2e90*/  MOV R6, R4 ;  /* 0x0000000400067202 */ /* 0x000fe20000000f00 */
[----:B------:R-:W-:Y:S02]  /*2ea0*/  IMAD.MOV.U32 R7, RZ, RZ, 0x0 ;  /* 0x00000000ff077424 */ /* 0x000fe400078e00ff */
[----:B------:R-:W-:Y:S02]  /*2eb0*/  IMAD.MOV.U32 R14, RZ, RZ, R8 ;  /* 0x000000ffff0e7224 */ /* 0x000fe400078e0008 */
[----:B------:R-:W-:Y:S01]  /*2ec0*/  IMAD.MOV.U32 R15, RZ, RZ, R9 ;  /* 0x000000ffff0f7224 */ /* 0x000fe200078e0009 */
[----:B------:R-:W-:Y:S06]  /*2ed0*/  RET.REL.NODEC R6 `(dm_many_series_one_param_time_major_f32) ;  /* 0xffffffd006487950 */ /* 0x000fec0003c3ffff */
.L_x_27:
[----:B------:R-:W-:-:S00]  /*2ee0*/  BRA `(.L_x_27) ;  /* 0xfffffffc00fc7947 */ /* 0x000fc0000383ffff */
[----:B------:R-:W-:-:S00]  /*2ef0*/  NOP ;  /* 0x0000000000007918 */ /* 0x000fc00000000000 */
        /* <DEDUP_REMOVED lines=8> */
.L_x_67:


//--------------------- .text.dm_batch_f32        --------------------------
	.section	.text.dm_batch_f32,"ax",@progbits
	.align	128
        .global         dm_batch_f32
        .type           dm_batch_f32,@function
        .size           dm_batch_f32,(.L_x_68 - dm_batch_f32)
        .other          dm_batch_f32,@"STO_CUDA_ENTRY STV_DEFAULT"
dm_batch_f32:
.text.dm_batch_f32:
[----:B------:R-:W-:Y:S01]  /*0000*/  LDC R1, c[0x0][0x37c] ;  /* 0x0000df00ff017b82 */ /* 0x000fe20000000800 */
[----:B------:R-:W0:Y:S07]  /*0010*/  S2R R0, SR_TID.X ;  /* 0x0000000000007919 */ /* 0x000e2e0000002100 */
[----:B------:R-:W0:Y:S01]  /*0020*/  S2UR UR4, SR_CTAID.X ;  /* 0x00000000000479c3 */ /* 0x000e220000002500 */
[----:B------:R-:W1:Y:S07]  /*0030*/  LDCU UR5, c[0x0][0x39c] ;  /* 0x00007380ff0577ac */ /* 0x000e6e0008000800 */
[----:B------:R-:W0:Y:S02]  /*0040*/  LDC R3, c[0x0][0x360] ;  /* 0x0000d800ff037b82 */ /* 0x000e240000000800 */
[----:B0-----:R-:W-:-:S05]  /*0050*/  IMAD R3, R3, UR4, R0 ;  /* 0x0000000403037c24 */ /* 0x001fca000f8e0200 */
[----:B-1----:R-:W-:-:S13]  /*0060*/  ISETP.GE.AND P0, PT, R3, UR5, PT ;  /* 0x0000000503007c0c */ /* 0x002fda000bf06270 */
[----:B------:R-:W-:Y:S05]  /*0070*/  @P0 EXIT ;  /* 0x000000000000094d */ /* 0x000fea0003800000 */
[----:B------:R-:W0:Y:S01]  /*0080*/  LDC.64 R6, c[0x0][0x390] ;  /* 0x0000e400ff067b82 */ /* 0x000e220000000a00 */
[----:B------:R-:W1:Y:S01]  /*0090*/  LDCU.64 UR8, c[0x0][0x358] ;  /* 0x00006b00ff0877ac */ /* 0x000e620008000a00 */
[----:B------:R-:W2:Y:S01]  /*00a0*/  LDCU UR5, c[0x0][0x398] ;  /* 0x00007300ff0577ac */ /* 0x000ea20008000800 */
[----:B------:R-:W3:Y:S01]  /*00b0*/  LDCU.64 UR10, c[0x0][0x3b0] ;  /* 0x00007600ff0a77ac */ /* 0x000ee20008000a00 */
[----:B------:R-:W4:Y:S01]  /*00c0*/  LDCU.64 UR6, c[0x0][0x3a8] ;  /* 0x00007500ff0677ac */ /* 0x000f220008000a00 */
[----:B0-----:R-:W-:-:S05]  /*00d0*/  IMAD.WIDE R6, R3, 0x4, R6 ;  /* 0x0000000403067825 */ /* 0x001fca00078e0206 */
[----:B-1----:R0:W5:Y:S01]  /*00e0*/  LDG.E.CONSTANT R0, desc[UR8][R6.64] ;  /* 0x0000000806007981 */ /* 0x002162000c1e9900 */
[----:B--2---:R-:W-:Y:S01]  /*00f0*/  IMAD R2, R3, UR5, RZ ;  /* 0x0000000503027c24 */ /* 0x004fe2000f8e02ff */
[----:B------:R-:W-:-:S03]  /*0100*/  UISETP.GE.AND UP0, UPT, UR5, 0x1, UPT ;  /* 0x000000010500788c */ /* 0x000fc6000bf06270 */
[----:B------:R-:W-:-:S03]  /*0110*/  IMAD.WIDE R12, R2, 0x4, RZ ;  /* 0x00000004020c7825 */ /* 0x000fc600078e02ff */
[C---:B---3--:R-:W-:Y:S02]  /*0120*/  IADD3 R4, P1, PT, R12.reuse, UR10, RZ ;  /* 0x0000000a0c047c10 */ /* 0x048fe4000ff3e0ff */
[----:B----4-:R-:W-:Y:S02]  /*0130*/  IADD3 R10, P0, PT, R12, UR6, RZ ;  /* 0x000000060c0a7c10 */ /* 0x010fe4000ff1e0ff */
[C---:B------:R-:W-:Y:S02]  /*0140*/  IADD3.X R5, PT, PT, R13.reuse, UR11, RZ, P1, !PT ;  /* 0x0000000b0d057c10 */ /* 0x040fe40008ffe4ff */
[----:B------:R-:W-:Y:S01]  /*0150*/  IADD3.X R11, PT, PT, R13, UR7, RZ, P0, !PT ;  /* 0x000000070d0b7c10 */ /* 0x000fe200087fe4ff */
[----:B0-----:R-:W-:Y:S08]  /*0160*/  BRA.U !UP0, `(.L_x_28) ;  /* 0x0000000908707547 */ /* 0x001ff0000b800000 */
[----:B------:R-:W-:Y:S01]  /*0170*/  UISETP.GE.U32.AND UP1, UPT, UR5, 0x10, UPT ;  /* 0x000000100500788c */ /* 0x000fe2000bf26070 */
[----:B------:R-:W-:Y:S01]  /*0180*/  IMAD.MOV.U32 R3, RZ, RZ, RZ ;  /* 0x000000ffff037224 */ /* 0x000fe200078e00ff */
[----:B------:R-:W-:-:S04]  /*0190*/  ULOP3.LUT UR6, UR5, 0xf, URZ, 0xc0, !UPT ;  /* 0x0000000f05067892 */ /* 0x000fc8000f8ec0ff */
[----:B------:R-:W-:-:S03]  /*01a0*/  UISETP.NE.AND UP0, UPT, UR6, URZ, UPT ;  /* 0x000000ff0600728c */ /* 0x000fc6000bf05270 */
[----:B------:R-:W-:Y:S08]  /*01b0*/  BRA.U !UP1, `(.L_x_29) ;  /* 0x0000000109747547 */ /* 0x000ff0000b800000 */
[----:B------:R-:W-:Y:S01]  /*01c0*/  ULOP3.LUT UR4, UR5, 0x7ffffff0, URZ, 0xc0, !UPT ;  /* 0x7ffffff005047892 */ /* 0x000fe2000f8ec0ff */
[----:B------:R-:W-:Y:S01]  /*01d0*/  IADD3 R8, P0, PT, R10, 0x20, RZ ;  /* 0x000000200a087810 */ /* 0x000fe20007f1e0ff */
[----:B------:R-:W-:Y:S02]  /*01e0*/  IMAD.MOV.U32 R15, RZ, RZ, 0x7fc00000 ;  /* 0x7fc00000ff0f7424 */ /* 0x000fe400078e00ff */
[----:B------:R-:W-:Y:S02]  /*01f0*/  UIADD3 UR5, UPT, UPT, -UR4, URZ, URZ ;  /* 0x000000ff04057290 */ /* 0x000fe4000fffe1ff */
[----:B------:R-:W-:Y:S02]  /*0200*/  IMAD.X R9, RZ, RZ, R11, P0 ;  /* 0x000000ffff097224 */ /* 0x000fe400000e060b */
[----:B------:R-:W-:-:S08]  /*0210*/  IMAD.U32 R3, RZ, RZ, UR4 ;  /* 0x00000004ff037e24 */ /* 0x000fd0000f8e00ff */
.L_x_30:
[----:B0-----:R-:W-:Y:S01]  /*0220*/  IMAD.MOV.U32 R6, RZ, RZ, R8 ;  /* 0x000000ffff067224 */ /* 0x001fe200078e0008 */
[----:B------:R-:W-:Y:S01]  /*0230*/  UIADD3 UR5, UPT, UPT, UR5, 0x10, URZ ;  /* 0x0000001005057890 */ /* 0x000fe2000fffe0ff */
[----:B------:R-:W-:-:S03]  /*0240*/  IMAD.MOV.U32 R7, RZ, RZ, R9 ;  /* 0x000000ffff077224 */ /* 0x000fc600078e0009 */
[----:B------:R-:W-:Y:S01]  /*0250*/  UISETP.NE.AND UP1, UPT, UR5, URZ, UPT ;  /* 0x000000ff0500728c */ /* 0x000fe2000bf25270 */
[----:B------:R-:W-:Y:S01]  /*0260*/  IADD3 R8, P0, PT, R6, 0x40, RZ ;  /* 0x0000004006087810 */ /* 0x000fe20007f1e0ff */
[----:B------:R0:W-:Y:S04]  /*0270*/  STG.E desc[UR8][R6.64+-0x20], R15 ;  /* 0xffffe00f06007986 */ /* 0x0001e8000c101908 */
[----:B------:R0:W-:Y:S01]  /*0280*/  STG.E desc[UR8][R6.64+-0x1c], R15 ;  /* 0xffffe40f06007986 */ /* 0x0001e2000c101908 */
[----:B------:R-:W-:-:S03]  /*0290*/  IMAD.X R9, RZ, RZ, R7, P0 ;  /* 0x000000ffff097224 */ /* 0x000fc600000e0607 */
        /* <DEDUP_REMOVED lines=15> */
.L_x_29:
[----:B------:R-:W-:Y:S05]  /*0390*/  BRA.U !UP0, `(.L_x_31) ;  /* 0x0000000108ac7547 */ /* 0x000fea000b800000 */
[----:B------:R-:W1:Y:S01]  /*03a0*/  LDCU UR4, c[0x0][0x398] ;  /* 0x00007300ff0477ac */ /* 0x000e620008000800 */
[----:B------:R-:W-:Y:S02]  /*03b0*/  UISETP.GE.U32.AND UP1, UPT, UR6, 0x8, UPT ;  /* 0x000000080600788c */ /* 0x000fe4000bf26070 */
[----:B-1----:R-:W-:-:S04]  /*03c0*/  ULOP3.LUT UR5, UR4, 0x7, URZ, 0xc0, !UPT ;  /* 0x0000000704057892 */ /* 0x002fc8000f8ec0ff */
[----:B------:R-:W-:-:S03]  /*03d0*/  UISETP.NE.AND UP2, UPT, UR5, URZ, UPT ;  /* 0x000000ff0500728c */ /* 0x000fc6000bf45270 */
[----:B------:R-:W-:Y:S08]  /*03e0*/  BRA.U !UP1, `(.L_x_32) ;  /* 0x00000001092c7547 */ /* 0x000ff0000b800000 */
[----:B------:R-:W-:Y:S02]  /*03f0*/  IMAD.MOV.U32 R9, RZ, RZ, 0x7fc00000 ;  /* 0x7fc00000ff097424 */ /* 0x000fe400078e00ff */
[----:B0-----:R-:W-:-:S04]  /*0400*/  IMAD.WIDE.U32 R6, R3, 0x4, R10 ;  /* 0x0000000403067825 */ /* 0x001fc800078e000a */
[----:B------:R-:W-:Y:S01]  /*0410*/  VIADD R3, R3, 0x8 ;  /* 0x0000000803037836 */ /* 0x000fe20000000000 */
[----:B------:R1:W-:Y:S04]  /*0420*/  STG.E desc[UR8][R6.64], R9 ;  /* 0x0000000906007986 */ /* 0x0003e8000c101908 */
[----:B------:R1:W-:Y:S04]  /*0430*/  STG.E desc[UR8][R6.64+0x4], R9 ;  /* 0x0000040906007986 */ /* 0x0003e8000c101908 */
[----:B------:R1:W-:Y:S04]  /*0440*/  STG.E desc[UR8][R6.64+0x8], R9 ;  /* 0x0000080906007986 */ /* 0x0003e8000c101908 */
[----:B------:R1:W-:Y:S04]  /*0450*/  STG.E desc[UR8][R6.64+0xc], R9 ;  /* 0x00000c0906007986 */ /* 0x0003e8000c101908 */
[----:B------:R1:W-:Y:S04]  /*0460*/  STG.E desc[UR8][R6.64+0x10], R9 ;  /* 0x0000100906007986 */ /* 0x0003e8000c101908 */
[----:B------:R1:W-:Y:S04]  /*0470*/  STG.E desc[UR8][R6.64+0x14], R9 ;  /* 0x0000140906007986 */ /* 0x0003e8000c101908 */
[----:B------:R1:W-:Y:S04]  /*0480*/  STG.E desc[UR8][R6.64+0x18], R9 ;  /* 0x0000180906007986 */ /* 0x0003e8000c101908 */
[----:B------:R1:W-:Y:S02]  /*0490*/  STG.E desc[UR8][R6.64+0x1c], R9 ;  /* 0x00001c0906007986 */ /* 0x0003e4000c101908 */
.L_x_32:
[----:B------:R-:W-:Y:S05]  /*04a0*/  BRA.U !UP2, `(.L_x_31) ;  /* 0x000000010a687547 */ /* 0x000fea000b800000 */
[----:B------:R-:W-:Y:S02]  /*04b0*/  UISETP.GE.U32.AND UP1, UPT, UR5, 0x4, UPT ;  /* 0x000000040500788c */ /* 0x000fe4000bf26070 */
[----:B------:R-:W-:-:S04]  /*04c0*/  ULOP3.LUT UR4, UR4, 0x3, URZ, 0xc0, !UPT ;  /* 0x0000000304047892 */ /* 0x000fc8000f8ec0ff */
[----:B------:R-:W-:-:S03]  /*04d0*/  UISETP.NE.AND UP2, UPT, UR4, URZ, UPT ;  /* 0x000000ff0400728c */ /* 0x000fc6000bf45270 */
[----:B------:R-:W-:Y:S08]  /*04e0*/  BRA.U !UP1, `(.L_x_33) ;  /* 0x00000001091c7547 */ /* 0x000ff0000b800000 */
[----:B-1----:R-:W-:Y:S02]  /*04f0*/  IMAD.MOV.U32 R9, RZ, RZ, 0x7fc00000 ;  /* 0x7fc00000ff097424 */ /* 0x002fe400078e00ff */
[----:B0-----:R-:W-:-:S04]  /*0500*/  IMAD.WIDE.U32 R6, R3, 0x4, R10 ;  /* 0x0000000403067825 */ /* 0x001fc800078e000a */
[----:B------:R-:W-:Y:S01]  /*0510*/  VIADD R3, R3, 0x4 ;  /* 0x0000000403037836 */ /* 0x000fe20000000000 */
[----:B------:R2:W-:Y:S04]  /*0520*/  STG.E desc[UR8][R6.64], R9 ;  /* 0x0000000906007986 */ /* 0x0005e8000c101908 */
[----:B------:R2:W-:Y:S04]  /*0530*/  STG.E desc[UR8][R6.64+0x4], R9 ;  /* 0x0000040906007986 */ /* 0x0005e8000c101908 */
[----:B------:R2:W-:Y:S04]  /*0540*/  STG.E desc[UR8][R6.64+0x8], R9 ;  /* 0x0000080906007986 */ /* 0x0005e8000c101908 */
[----:B------:R2:W-:Y:S02]  /*0550*/  STG.E desc[UR8][R6.64+0xc], R9 ;  /* 0x00000c0906007986 */ /* 0x0005e4000c101908 */
.L_x_33:
[----:B------:R-:W-:Y:S05]  /*0560*/  BRA.U !UP2, `(.L_x_31) ;  /* 0x000000010a387547 */ /* 0x000fea000b800000 */
[----:B------:R-:W3:Y:S01]  /*0570*/  LDCU.64 UR10, c[0x0][0x3a8] ;  /* 0x00007500ff0a77ac */ /* 0x000ee20008000a00 */
[----:B012---:R-:W-:Y:S01]  /*0580*/  IMAD.WIDE.U32 R6, R3, 0x4, R12 ;  /* 0x0000000403067825 */ /* 0x007fe200078e000c */
[----:B------:R-:W-:-:S03]  /*0590*/  UIADD3 UR4, UPT, UPT, -UR4, URZ, URZ ;  /* 0x000000ff04047290 */ /* 0x000fc6000fffe1ff */
[----:B------:R-:W-:Y:S01]  /*05a0*/  IMAD.MOV.U32 R9, RZ, RZ, 0x7fc00000 ;  /* 0x7fc00000ff097424 */ /* 0x000fe200078e00ff */
[----:B---3--:R-:W-:-:S04]  /*05b0*/  IADD3 R3, P0, PT, R6, UR10, RZ ;  /* 0x0000000a06037c10 */ /* 0x008fc8000ff1e0ff */
[----:B------:R-:W-:-:S09]  /*05c0*/  IADD3.X R8, PT, PT, R7, UR11, RZ, P0, !PT ;  /* 0x0000000b07087c10 */ /* 0x000fd200087fe4ff */
.L_x_34:
[----:B---3--:R-:W-:Y:S01]  /*05d0*/  IMAD.MOV.U32 R6, RZ, RZ, R3 ;  /* 0x000000ffff067224 */ /* 0x008fe200078e0003 */
[----:B------:R-:W-:Y:S01]  /*05e0*/  UIADD3 UR4, UPT, UPT, UR4, 0x1, URZ ;  /* 0x0000000104047890 */ /* 0x000fe2000fffe0ff */
[--C-:B------:R-:W-:Y:S01]  /*05f0*/  IMAD.MOV.U32 R7, RZ, RZ, R8.reuse ;  /* 0x000000ffff077224 */ /* 0x100fe200078e0008 */
[----:B------:R-:W-:Y:S02]  /*0600*/  IADD3 R3, P0, PT, R3, 0x4, RZ ;  /* 0x0000000403037810 */ /* 0x000fe40007f1e0ff */
[----:B------:R-:W-:Y:S02]  /*0610*/  UISETP.NE.AND UP1, UPT, UR4, URZ, UPT ;  /* 0x000000ff0400728c */ /* 0x000fe4000bf25270 */
[----:B------:R3:W-:Y:S01]  /*0620*/  STG.E desc[UR8][R6.64], R9 ;  /* 0x0000000906007986 */ /* 0x0007e2000c101908 */
[----:B------:R-:W-:-:S06]  /*0630*/  IMAD.X R8, RZ, RZ, R8, P0 ;  /* 0x000000ffff087224 */ /* 0x000fcc00000e0608 */
[----:B------:R-:W-:Y:S05]  /*0640*/  BRA.U UP1, `(.L_x_34) ;  /* 0xfffffffd01e07547 */ /* 0x000fea000b83ffff */
.L_x_31:
[----:B------:R-:W4:Y:S01]  /*0650*/  LDCU UR5, c[0x0][0x398] ;  /* 0x00007300ff0577ac */ /* 0x000f220008000800 */
[----:B------:R-:W-:Y:S01]  /*0660*/  IMAD.MOV.U32 R3, RZ, RZ, RZ ;  /* 0x000000ffff037224 */ /* 0x000fe200078e00ff */
[----:B----4-:R-:W-:-:S09]  /*0670*/  UISETP.GE.U32.AND UP1, UPT, UR5, 0x10, UPT ;  /* 0x000000100500788c */ /* 0x010fd2000bf26070 */
[----:B------:R-:W-:Y:S05]  /*0680*/  BRA.U !UP1, `(.L_x_35) ;  /* 0x00000001097c7547 */ /* 0x000fea000b800000 */
[----:B------:R-:W4:Y:S01]  /*0690*/  LDCU.64 UR10, c[0x0][0x3b0] ;  /* 0x00007600ff0a77ac */ /* 0x000f220008000a00 */
[----:B0-----:R-:W-:Y:S01]  /*06a0*/  IMAD.MOV.U32 R15, RZ, RZ, 0x7fc00000 ;  /* 0x7fc00000ff0f7424 */ /* 0x001fe200078e00ff */
[----:B------:R-:W-:-:S04]  /*06b0*/  ULOP3.LUT UR7, UR5, 0x7ffffff0, URZ, 0xc0, !UPT ;  /* 0x7ffffff005077892 */ /* 0x000fc8000f8ec0ff */
[----:B------:R-:W-:Y:S02]  /*06c0*/  UIADD3 UR4, UPT, UPT, -UR7, URZ, URZ ;  /* 0x000000ff07047290 */ /* 0x000fe4000fffe1ff */
[----:B------:R-:W-:Y:S01]  /*06d0*/  IMAD.U32 R3, RZ, RZ, UR7 ;  /* 0x00000007ff037e24 */ /* 0x000fe2000f8e00ff */
[----:B----4-:R-:W-:-:S04]  /*06e0*/  IADD3 R8, P1, PT, R12, UR10, RZ ;  /* 0x0000000a0c087c10 */ /* 0x010fc8000ff3e0ff */
[----:B------:R-:W-:-:S04]  /*06f0*/  IADD3 R8, P0, PT, R8, 0x20, RZ ;  /* 0x0000002008087810 */ /* 0x000fc80007f1e0ff */
[----:B-123--:R-:W-:-:S09]  /*0700*/  IADD3.X R9, PT, PT, RZ, UR11, R13, P0, P1 ;  /* 0x0000000bff097c10 */ /* 0x00efd200087e240d */
.L_x_36:
[----:B----4-:R-:W-:Y:S01]  /*0710*/  IMAD.MOV.U32 R6, RZ, RZ, R8 ;  /* 0x000000ffff067224 */ /* 0x010fe200078e0008 */
        /* <DEDUP_REMOVED lines=22> */
.L_x_35:
[----:B------:R-:W-:Y:S05]  /*0880*/  BRA.U !UP0, `(.L_x_28) ;  /* 0x0000000108a87547 */ /* 0x000fea000b800000 */
[----:B------:R-:W-:Y:S02]  /*0890*/  UISETP.GE.U32.AND UP0, UPT, UR6, 0x8, UPT ;  /* 0x000000080600788c */ /* 0x000fe4000bf06070 */
[----:B------:R-:W-:-:S04]  /*08a0*/  ULOP3.LUT UR7, UR5, 0x7, URZ, 0xc0, !UPT ;  /* 0x0000000705077892 */ /* 0x000fc8000f8ec0ff */
[----:B------:R-:W-:-:S03]  /*08b0*/  UISETP.NE.AND UP1, UPT, UR7, URZ, UPT ;  /* 0x000000ff0700728c */ /* 0x000fc6000bf25270 */
[----:B------:R-:W-:Y:S08]  /*08c0*/  BRA.U !UP0, `(.L_x_37) ;  /* 0x00000001082c7547 */ /* 0x000ff0000b800000 */
[----:B-123--:R-:W-:Y:S02]  /*08d0*/  IMAD.MOV.U32 R9, RZ, RZ, 0x7fc00000 ;  /* 0x7fc00000ff097424 */ /* 0x00efe400078e00ff */
[----:B0---4-:R-:W-:-:S04]  /*08e0*/  IMAD.WIDE.U32 R6, R3, 0x4, R4 ;  /* 0x0000000403067825 */ /* 0x011fc800078e0004 */
        /* <DEDUP_REMOVED lines=9> */
.L_x_37:
[----:B------:R-:W-:Y:S05]  /*0980*/  BRA.U !UP1, `(.L_x_28) ;  /* 0x0000000109687547 */ /* 0x000fea000b800000 */
[----:B------:R-:W-:Y:S02]  /*0990*/  UISETP.GE.U32.AND UP0, UPT, UR7, 0x4, UPT ;  /* 0x000000040700788c */ /* 0x000fe4000bf06070 */
[----:B------:R-:W-:-:S04]  /*09a0*/  ULOP3.LUT UR4, UR5, 0x3, URZ, 0xc0, !UPT ;  /* 0x0000000305047892 */ /* 0x000fc8000f8ec0ff */
[----:B------:R-:W-:-:S03]  /*09b0*/  UISETP.NE.AND UP1, UPT, UR4, URZ, UPT ;  /* 0x000000ff0400728c */ /* 0x000fc6000bf25270 */
[----:B------:R-:W-:Y:S08]  /*09c0*/  BRA.U !UP0, `(.L_x_38) ;  /* 0x00000001081c7547 */ /* 0x000ff0000b800000 */
[----:B------:R-:W-:-:S04]  /*09d0*/  IMAD.WIDE.U32 R4, R3, 0x4, R4 ;  /* 0x0000000403047825 */ /* 0x000fc800078e0004 */
[----:B01234-:R-:W-:Y:S02]  /*09e0*/  IMAD.MOV.U32 R7, RZ, RZ, 0x7fc00000 ;  /* 0x7fc00000ff077424 */ /* 0x01ffe400078e00ff */
[----:B------:R-:W-:-:S03]  /*09f0*/  VIADD R3, R3, 0x4 ;  /* 0x0000000403037836 */ /* 0x000fc60000000000 */
[----:B------:R0:W-:Y:S04]  /*0a00*/  STG.E desc[UR8][R4.64], R7 ;  /* 0x0000000704007986 */ /* 0x0001e8000c101908 */
[----:B------:R0:W-:Y:S04]  /*0a10*/  STG.E desc[UR8][R4.64+0x4], R7 ;  /* 0x0000040704007986 */ /* 0x0001e8000c101908 */
[----:B------:R0:W-:Y:S04]  /*0a20*/  STG.E desc[UR8][R4.64+0x8], R7 ;  /* 0x0000080704007986 */ /* 0x0001e8000c101908 */
[----:B------:R0:W-:Y:S02]  /*0a30*/  STG.E desc[UR8][R4.64+0xc], R7 ;  /* 0x00000c0704007986 */ /* 0x0001e4000c101908 */
.L_x_38:
[----:B------:R-:W-:Y:S05]  /*0a40*/  BRA.U !UP1, `(.L_x_28) ;  /* 0x0000000109387547 */ /* 0x000fea000b800000 */
[----:B------:R-:W1:Y:S01]  /*0a50*/  LDCU.64 UR6, c[0x0][0x3b0] ;  /* 0x00007600ff0677ac */ /* 0x000e620008000a00 */
[----:B0-----:R-:W-:Y:S01]  /*0a60*/  IMAD.WIDE.U32 R4, R3, 0x4, R12 ;  /* 0x0000000403047825 */ /* 0x001fe200078e000c */
[----:B------:R-:W-:-:S03]  /*0a70*/  UIADD3 UR4, UPT, UPT, -UR4, URZ, URZ ;  /* 0x000000ff04047290 */ /* 0x000fc6000fffe1ff */
[----:B-1234-:R-:W-:Y:S01]  /*0a80*/  IMAD.MOV.U32 R7, RZ, RZ, 0x7fc00000 ;  /* 0x7fc00000ff077424 */ /* 0x01efe200078e00ff */
[----:B------:R-:W-:-:S04]  /*0a90*/  IADD3 R3, P0, PT, R4, UR6, RZ ;  /* 0x0000000604037c10 */ /* 0x000fc8000ff1e0ff */
[----:B------:R-:W-:-:S09]  /*0aa0*/  IADD3.X R6, PT, PT, R5, UR7, RZ, P0, !PT ;  /* 0x0000000705067c10 */ /* 0x000fd200087fe4ff */
.L_x_39:
[----:B0-----:R-:W-:Y:S01]  /*0ab0*/  IMAD.MOV.U32 R4, RZ, RZ, R3 ;  /* 0x000000ffff047224 */ /* 0x001fe200078e0003 */
[----:B------:R-:W-:Y:S01]  /*0ac0*/  UIADD3 UR4, UPT, UPT, UR4, 0x1, URZ ;  /* 0x0000000104047890 */ /* 0x000fe2000fffe0ff */
[--C-:B------:R-:W-:Y:S01]  /*0ad0*/  IMAD.MOV.U32 R5, RZ, RZ, R6.reuse ;  /* 0x000000ffff057224 */ /* 0x100fe200078e0006 */
[----:B------:R-:W-:Y:S02]  /*0ae0*/  IADD3 R3, P0, PT, R3, 0x4, RZ ;  /* 0x0000000403037810 */ /* 0x000fe40007f1e0ff */
[----:B------:R-:W-:Y:S02]  /*0af0*/  UISETP.NE.AND UP0, UPT, UR4, URZ, UPT ;  /* 0x000000ff0400728c */ /* 0x000fe4000bf05270 */
[----:B------:R0:W-:Y:S01]  /*0b00*/  STG.E desc[UR8][R4.64], R7 ;  /* 0x0000000704007986 */ /* 0x0001e2000c101908 */
[----:B------:R-:W-:-:S06]  /*0b10*/  IMAD.X R6, RZ, RZ, R6, P0 ;  /* 0x000000ffff067224 */ /* 0x000fcc00000e0606 */
[----:B------:R-:W-:Y:S05]  /*0b20*/  BRA.U UP0, `(.L_x_39) ;  /* 0xfffffffd00e07547 */ /* 0x000fea000b83ffff */
.L_x_28:
[----:B-----5:R-:W-:-:S13]  /*0b30*/  ISETP.GE.AND P0, PT, R0, 0x1, PT ;  /* 0x000000010000780c */ /* 0x020fda0003f06270 */
[----:B------:R-:W-:Y:S05]  /*0b40*/  @!P0 EXIT ;  /* 0x000000000000894d */ /* 0x000fea0003800000 */
[----:B0---4-:R-:W0:Y:S02]  /*0b50*/  LDC R15, c[0x0][0x3a0] ;  /* 0x0000e800ff0f7b82 */ /* 0x011e240000000800 */
[----:B0-----:R-:W-:-:S05]  /*0b60*/  IMAD.IADD R3, R0, 0x1, R15 ;  /* 0x0000000100037824 */ /* 0x001fca00078e020f */
[----:B------:R-:W-:-:S04]  /*0b70*/  ISETP.GT.AND P0, PT, R3, UR5, PT ;  /* 0x0000000503007c0c */ /* 0x000fc8000bf04270 */
[----:B------:R-:W-:-:S13]  /*0b80*/  ISETP.LT.OR P0, PT, R15, RZ, P0 ;  /* 0x000000ff0f00720c */ /* 0x000fda0000701670 */
[----:B------:R-:W-:Y:S05]  /*0b90*/  @P0 EXIT ;  /* 0x000000000000094d */ /* 0x000fea0003800000 */
[----:B------:R-:W0:Y:S08]  /*0ba0*/  LDC.64 R16, c[0x0][0x380] ;  /* 0x0000e000ff107b82 */ /* 0x000e300000000a00 */
[----:B------:R-:W4:Y:S01]  /*0bb0*/  LDC.64 R20, c[0x0][0x388] ;  /* 0x0000e200ff147b82 */ /* 0x000f220000000a00 */
[----:B0-----:R-:W-:-:S06]  /*0bc0*/  IMAD.WIDE.U32 R16, R15, 0x4, R16 ;  /* 0x000000040f107825 */ /* 0x001fcc00078e0010 */
[----:B------:R-:W5:Y:S01]  /*0bd0*/  LDG.E.CONSTANT R16, desc[UR8][R16.64] ;  /* 0x0000000810107981 */ /* 0x000f62000c1e9900 */
[----:B----4-:R-:W-:-:S06]  /*0be0*/  IMAD.WIDE.U32 R20, R15, 0x4, R20 ;  /* 0x000000040f147825 */ /* 0x010fcc00078e0014 */
[----:B------:R-:W4:Y:S01]  /*0bf0*/  LDG.E.CONSTANT R20, desc[UR8][R20.64] ;  /* 0x0000000814147981 */ /* 0x000f22000c1e9900 */
[----:B------:R-:W-:Y:S01]  /*0c00*/  VIADD R4, R3, 0xffffffff ;  /* 0xffffffff03047836 */ /* 0x000fe20000000000 */
[----:B------:R-:W-:Y:S01]  /*0c10*/  BSSY.RECONVERGENT B0, `(.L_x_40) ;  /* 0x000015b000007945 */ /* 0x000fe20003800200 */
[----:B-123--:R-:W-:Y:S02]  /*0c20*/  CS2R R8, SRZ ;  /* 0x0000000000087805 */ /* 0x00efe4000001ff00 */
[----:B------:R-:W-:Y:S02]  /*0c30*/  CS2R R6, SRZ ;  /* 0x0000000000067805 */ /* 0x000fe4000001ff00 */
[----:B------:R-:W-:Y:S01]  /*0c40*/  ISETP.GT.AND P0, PT, R4, R15, PT ;  /* 0x0000000f0400720c */ /* 0x000fe20003f04270 */
[----:B-----5:R0:W1:Y:S08]  /*0c50*/  F2F.F64.F32 R18, R16 ;  /* 0x0000001000127310 */ /* 0x0200700000201800 */
[----:B----4-:R0:W2:Y:S04]  /*0c60*/  F2F.F64.F32 R28, R20 ;  /* 0x00000014001c7310 */ /* 0x0100a80000201800 */
[----:B------:R-:W-:Y:S05]  /*0c70*/  @!P0 BRA `(.L_x_41) ;  /* 0x0000001400508947 */ /* 0x000fea0003800000 */
[----:B0-----:R-:W0:Y:S01]  /*0c80*/  LDC R20, c[0x0][0x3a0] ;  /* 0x0000e800ff147b82 */ /* 0x001e220000000800 */
[----:B------:R-:W-:Y:S01]  /*0c90*/  VIADD R5, R0, 0xfffffffe ;  /* 0xfffffffe00057836 */ /* 0x000fe20000000000 */
[----:B------:R-:W-:Y:S01]  /*0ca0*/  BSSY.RECONVERGENT B1, `(.L_x_42) ;  /* 0x00000ad000017945 */ /* 0x000fe20003800200 */
[----:B------:R-:W-:Y:S02]  /*0cb0*/  CS2R R6, SRZ ;  /* 0x0000000000067805 */ /* 0x000fe4000001ff00 */
[----:B------:R-:W-:Y:S02]  /*0cc0*/  CS2R R8, SRZ ;  /* 0x0000000000087805 */ /* 0x000fe4000001ff00 */
[----:B------:R-:W-:Y:S01]  /*0cd0*/  ISETP.GE.U32.AND P0, PT, R5, 0x7, PT ;  /* 0x000000070500780c */ /* 0x000fe20003f06070 */
[----:B0-----:R-:W-:-:S12]  /*0ce0*/  IMAD.MOV.U32 R5, RZ, RZ, R20 ;  /* 0x000000ffff057224 */ /* 0x001fd800078e0014 */
[----:B------:R-:W-:Y:S05]  /*0cf0*/  @!P0 BRA `(.L_x_43) ;  /* 0x00000008009c8947 */ /* 0x000fea0003800000 */
[----:B------:R-:W0:Y:S01]  /*0d00*/  LDCU.128 UR4, c[0x0][0x380] ;  /* 0x00007000ff0477ac */ /* 0x000e220008000c00 */
[----:B------:R-:W-:Y:S02]  /*0d10*/  IMAD.MOV.U32 R6, RZ, RZ, 0x10 ;  /* 0x00000010ff067424 */ /* 0x000fe400078e00ff */
[----:B------:R-:W-:Y:S02]  /*0d20*/  IMAD.MOV.U32 R7, RZ, RZ, 0x0 ;  /* 0x00000000ff077424 */ /* 0x000fe400078e00ff */
[----:B------:R-:W-:Y:S02]  /*0d30*/  VIADD R5, R0, 0xffffffff ;  /* 0xffffffff00057836 */ /* 0x000fe40000000000 */
[----:B------:R-:W-:-:S03]  /*0d40*/  IMAD.WIDE.U32 R6, R15, 0x4, R6 ;  /* 0x000000040f067825 */ /* 0x000fc600078e0006 */
[----:B------:R-:W-:Y:S01]  /*0d50*/  LOP3.LUT R26, R5, 0xfffffff8, RZ, 0xc0, !PT ;  /* 0xfffffff8051a7812 */ /* 0x000fe200078ec0ff */
[----:B------:R-:W-:-:S04]  /*0d60*/  IMAD.MOV.U32 R5, RZ, RZ, R20 ;  /* 0x000000ffff057224 */ /* 0x000fc800078e0014 */
[----:B------:R-:W-:Y:S01]  /*0d70*/  IMAD.MOV R26, RZ, RZ, -R26 ;  /* 0x000000ffff1a7224 */ /* 0x000fe200078e0a1a */
[C---:B0-----:R-:W-:Y:S02]  /*0d80*/  IADD3 R14, P0, PT, R6.reuse, UR6, RZ ;  /* 0x00000006060e7c10 */ /* 0x041fe4000ff1e0ff */
[----:B------:R-:W-:Y:S02]  /*0d90*/  IADD3 R16, P1, PT, R6, UR4, RZ ;  /* 0x0000000406107c10 */ /* 0x000fe4000ff3e0ff */
[C---:B------:R-:W-:Y:S02]  /*0da0*/  IADD3.X R15, PT, PT, R7.reuse, UR7, RZ, P0, !PT ;  /* 0x00000007070f7c10 */ /* 0x040fe400087fe4ff */
[----:B------:R-:W-:Y:S02]  /*0db0*/  IADD3.X R17, PT, PT, R7, UR5, RZ, P1, !PT ;  /* 0x0000000507117c10 */ /* 0x000fe40008ffe4ff */
[----:B------:R-:W-:-:S07]  /*0dc0*/  CS2R R6, SRZ ;  /* 0x0000000000067805 */ /* 0x000fce000001ff00 */
.L_x_47:
[----:B------:R-:W3:Y:S04]  /*0dd0*/  LDG.E.CONSTANT R30, desc[UR8][R16.64+-0xc] ;  /* 0xfffff408101e7981 */ /* 0x000ee8000c1e9900 */
[----:B------:R-:W4:Y:S04]  /*0de0*/  LDG.E.CONSTANT R20, desc[UR8][R14.64+-0xc] ;  /* 0xfffff4080e147981 */ /* 0x000f28000c1e9900 */
[----:B------:R-:W5:Y:S04]  /*0df0*/  LDG.E.CONSTANT R24, desc[UR8][R16.64+-0x8] ;  /* 0xfffff80810187981 */ /* 0x000f68000c1e9900 */
[----:B------:R-:W5:Y:S04]  /*0e00*/  LDG.E.CONSTANT R23, desc[UR8][R14.64+-0x8] ;  /* 0xfffff8080e177981 */ /* 0x000f68000c1e9900 */
[----:B------:R-:W5:Y:S01]  /*0e10*/  LDG.E.CONSTANT R22, desc[UR8][R14.64+-0x4] ;  /* 0xfffffc080e167981 */ /* 0x000f62000c1e9900 */
[----:B---3--:R-:W1:Y:S08]  /*0e20*/  F2F.F64.F32 R30, R30 ;  /* 0x0000001e001e7310 */ /* 0x008e700000201800 */
[----:B----4-:R-:W2:Y:S01]  /*0e30*/  F2F.F64.F32 R20, R20 ;  /* 0x0000001400147310 */ /* 0x010ea20000201800 */
[----:B-1----:R-:W-:-:S02]  /*0e40*/  DADD R18, R30, -R18 ;  /* 0x000000001e127229 */ /* 0x002fc40000000812 */
[----:B--2---:R-:W-:-:S08]  /*0e50*/  DADD R28, -R20, R28 ;  /* 0x00000000141c7229 */ /* 0x004fd0000000011c */
[----:B------:R-:W-:-:S06]  /*0e60*/  DSETP.GT.AND P0, PT, R18, R28, PT ;  /* 0x0000001c1200722a */ /* 0x000fcc0003f04000 */
[----:B------:R-:W-:-:S14]  /*0e70*/  DSETP.LEU.OR P0, PT, R18, RZ, !P0 ;  /* 0x000000ff1200722a */ /* 0x000fdc000470b400 */
[C---:B------:R-:W-:Y:S02]  /*0e80*/  @P0 DSETP.GT.AND P2, PT, R28.reuse, R18, PT ;  /* 0x000000121c00022a */ /* 0x040fe40003f44000 */
[----:B------:R-:W-:Y:S02]  /*0e90*/  @P0 DSETP.GT.AND P1, PT, R28, RZ, PT ;  /* 0x000000ff1c00022a */ /* 0x000fe40003f24000 */
[----:B------:R-:W-:Y:S02]  /*0ea0*/  @P0 DADD R28, R6, R28 ;  /* 0x00000000061c0229 */ /* 0x000fe4000000001c */
[----:B------:R-:W-:-:S08]  /*0eb0*/  @!P0 DADD R8, R8, R18 ;  /* 0x0000000008088229 */ /* 0x000fd00000000012 */
[-C--:B------:R-:W-:Y:S02]  /*0ec0*/  @P0 FSEL R25, R28, R6.reuse, P2 ;  /* 0x000000061c190208 */ /* 0x080fe40001000000 */
[-C--:B------:R-:W-:Y:S01]  /*0ed0*/  @P0 FSEL R29, R29, R7.reuse, P2 ;  /* 0x000000071d1d0208 */ /* 0x080fe20001000000 */
[----:B------:R-:W2:Y:S01]  /*0ee0*/  LDG.E.CONSTANT R28, desc[UR8][R16.64+-0x4] ;  /* 0xfffffc08101c7981 */ /* 0x000ea2000c1e9900 */
[----:B------:R-:W-:Y:S02]  /*0ef0*/  @P0 FSEL R25, R25, R6, P1 ;  /* 0x0000000619190208 */ /* 0x000fe40000800000 */
[----:B------:R-:W-:-:S03]  /*0f00*/  @P0 FSEL R18, R29, R7, P1 ;  /* 0x000000071d120208 */ /* 0x000fc60000800000 */
[----:B------:R-:W-:Y:S02]  /*0f10*/  @P0 IMAD.MOV.U32 R6, RZ, RZ, R25 ;  /* 0x000000ffff060224 */ /* 0x000fe400078e0019 */
[----:B------:R-:W-:Y:S01]  /*0f20*/  @P0 IMAD.MOV.U32 R7, RZ, RZ, R18 ;  /* 0x000000ffff070224 */ /* 0x000fe200078e0012 */
[----:B-----5:R-:W0:Y:S08]  /*0f30*/  F2F.F64.F32 R24, R24 ;  /* 0x0000001800187310 */ /* 0x020e300000201800 */
[----:B------:R1:W3:Y:S01]  /*0f40*/  F2F.F64.F32 R18, R23 ;  /* 0x0000001700127310 */ /* 0x0002e20000201800 */
[----:B0-----:R-:W-:Y:S01]  /*0f50*/  DADD R30, -R30, R24 ;  /* 0x000000001e1e7229 */ /* 0x001fe20000000118 */
[----:B-1----:R-:W4:Y:S01]  /*0f60*/  LDG.E.CONSTANT R23, desc[UR8][R14.64] ;  /* 0x000000080e177981 */ /* 0x002f22000c1e9900 */
[----:B---3--:R-:W-:-:S08]  /*0f70*/  DADD R20, R20, -R18 ;  /* 0x0000000014147229 */ /* 0x008fd00000000812 */
[----:B------:R-:W-:-:S06]  /*0f80*/  DSETP.GT.AND P0, PT, R30, R20, PT ;  /* 0x000000141e00722a */ /* 0x000fcc0003f04000 */
[----:B------:R-:W-:-:S14]  /*0f90*/  DSETP.GT.AND P0, PT, R30, RZ, P0 ;  /* 0x000000ff1e00722a */ /* 0x000fdc0000704000 */
[C---:B------:R-:W-:Y:S02]  /*0fa0*/  @!P0 DSETP.GT.AND P1, PT, R20.reuse, RZ, PT ;  /* 0x000000ff1400822a */ /* 0x040fe40003f24000 */
[----:B------:R-:W-:Y:S02]  /*0fb0*/  @!P0 DSETP.GT.AND P2, PT, R20, R30, PT ;  /* 0x0000001e1400822a */ /* 0x000fe40003f44000 */
[----:B------:R-:W-:-:S10]  /*0fc0*/  @!P0 DADD R20, R6, R20 ;  /* 0x0000000006148229 */ /* 0x000fd40000000014 */
[----:B------:R-:W-:-:S04]  /*0fd0*/  @!P0 FSEL R27, R20, R6, P2 ;  /* 0x00000006141b8208 */ /* 0x000fc80001000000 */
[----:B------:R-:W-:-:S05]  /*0fe0*/  @!P0 FSEL R27, R27, R6, P1 ;  /* 0x000000061b1b8208 */ /* 0x000fca0000800000 */
[----:B------:R-:W-:Y:S02]  /*0ff0*/  @!P0 IMAD.MOV.U32 R6, RZ, RZ, R27 ;  /* 0x000000ffff068224 */ /* 0x000fe400078e001b */
[----:B------:R-:W3:Y:S01]  /*1000*/  LDG.E.CONSTANT R27, desc[UR8][R16.64] ;  /* 0x00000008101b7981 */ /* 0x000ee2000c1e9900 */
[----:B------:R-:W-:-:S04]  /*1010*/  @!P0 FSEL R21, R21, R7, P2 ;  /* 0x0000000715158208 */ /* 0x000fc80001000000 */
[----:B------:R-:W-:-:S05]  /*1020*/  @!P0 FSEL R20, R21, R7, P1 ;  /* 0x0000000715148208 */ /* 0x000fca0000800000 */
[----:B------:R-:W-:Y:S02]  /*1030*/  @!P0 IMAD.MOV.U32 R7, RZ, RZ, R20 ;  /* 0x000000ffff078224 */ /* 0x000fe400078e0014 */
[----:B------:R0:W1:Y:S01]  /*1040*/  F2F.F64.F32 R20, R22 ;  /* 0x0000001600147310 */ /* 0x0000620000201800 */
[----:B------:R-:W-:Y:S01]  /*1050*/  @P0 DADD R8, R8, R30 ;  /* 0x0000000008080229 */ /* 0x000fe2000000001e */
[----:B------:R-:W5:Y:S04]  /*1060*/  LDG.E.CONSTANT R30, desc[UR8][R16.64+0x4] ;  /* 0x00000408101e7981 */ /* 0x000f68000c1e9900 */
[----:B0-----:R-:W5:Y:S01]  /*1070*/  LDG.E.CONSTANT R22, desc[UR8][R14.64+0x4] ;  /* 0x000004080e167981 */ /* 0x001f62000c1e9900 */
[----:B-1----:R-:W-:Y:S01]  /*1080*/  DADD R18, R18, -R20 ;  /* 0x0000000012127229 */ /* 0x002fe20000000814 */
[----:B--2---:R-:W0:Y:S02]  /*1090*/  F2F.F64.F32 R28, R28 ;  /* 0x0000001c001c7310 */ /* 0x004e240000201800 */
[----:B0-----:R-:W-:-:S08]  /*10a0*/  DADD R24, -R24, R28 ;  /* 0x0000000018187229 */ /* 0x001fd0000000011c */
[----:B------:R-:W-:-:S06]  /*10b0*/  DSETP.GT.AND P0, PT, R24, R18, PT ;  /* 0x000000121800722a */ /* 0x000fcc0003f04000 */
[----:B------:R-:W-:-:S14]  /*10c0*/  DSETP.GT.AND P0, PT, R24, RZ, P0 ;  /* 0x000000ff1800722a */ /* 0x000fdc0000704000 */
[C---:B------:R-:W-:Y:S02]  /*10d0*/  @!P0 DSETP.GT.AND P1, PT, R18.reuse, RZ, PT ;  /* 0x000000ff1200822a */ /* 0x040fe40003f24000 */
[----:B------:R-:W-:Y:S02]  /*10e0*/  @!P0 DSETP.GT.AND P2, PT, R18, R24, PT ;  /* 0x000000181200822a */ /* 0x000fe40003f44000 */
[----:B------:R-:W-:-:S10]  /*10f0*/  @!P0 DADD R18, R6, R18 ;  /* 0x0000000006128229 */ /* 0x000fd40000000012 */
[-C--:B------:R-:W-:Y:S02]  /*1100*/  @!P0 FSEL R19, R19, R7.reuse, P2 ;  /* 0x0000000713138208 */ /* 0x080fe40001000000 */
[----:B------:R-:W-:Y:S02]  /*1110*/  @!P0 FSEL R31, R18, R6, P2 ;  /* 0x00000006121f8208 */ /* 0x000fe40001000000 */
[----:B------:R-:W-:Y:S01]  /*1120*/  @!P0 FSEL R18, R19, R7, P1 ;  /* 0x0000000713128208 */ /* 0x000fe20000800000 */
[----:B------:R-:W-:-:S04]  /*1130*/  @P0 DADD R8, R8, R24 ;  /* 0x0000000008080229 */ /* 0x000fc80000000018 */
[----:B------:R-:W-:Y:S02]  /*1140*/  @!P0 IMAD.MOV.U32 R7, RZ, RZ, R18 ;  /* 0x000000ffff078224 */ /* 0x000fe400078e0012 */
[----:B----4-:R-:W0:Y:S08]  /*1150*/  F2F.F64.F32 R18, R23 ;  /* 0x0000001700127310 */ /* 0x010e300000201800 */
[----:B---3--:R-:W1:Y:S01]  /*1160*/  F2F.F64.F32 R24, R27 ;  /* 0x0000001b00187310 */ /* 0x008e620000201800 */
[----:B0-----:R-:W-:Y:S01]  /*1170*/  DADD R20, R20, -R18 ;  /* 0x0000000014147229 */ /* 0x001fe20000000812 */
[----:B------:R-:W-:-:S05]  /*1180*/  @!P0 FSEL R31, R31, R6, P1 ;  /* 0x000000061f1f8208 */ /* 0x000fca0000800000 */
[----:B------:R-:W-:Y:S01]  /*1190*/  @!P0 IMAD.MOV.U32 R6, RZ, RZ, R31 ;  /* 0x000000ffff068224 */ /* 0x000fe200078e001f */
[----:B-1----:R-:W-:-:S08]  /*11a0*/  DADD R28, -R28, R24 ;  /* 0x000000001c1c7229 */ /* 0x002fd00000000118 */
        /* <DEDUP_REMOVED lines=8> */
[----:B------:R-:W2:Y:S01]  /*1230*/  LDG.E.CONSTANT R27, desc[UR8][R16.64+0x8] ;  /* 0x00000808101b7981 */ /* 0x000ea2000c1e9900 */
[----:B------:R-:W-:-:S04]  /*1240*/  @!P0 FSEL R21, R21, R7, P2 ;  /* 0x0000000715158208 */ /* 0x000fc80001000000 */
[----:B------:R-:W-:-:S05]  /*1250*/  @!P0 FSEL R20, R21, R7, P1 ;  /* 0x0000000715148208 */ /* 0x000fca0000800000 */
[----:B------:R-:W-:Y:S02]  /*1260*/  @!P0 IMAD.MOV.U32 R7, RZ, RZ, R20 ;  /* 0x000000ffff078224 */ /* 0x000fe400078e0014 */
[----:B------:R-:W3:Y:S01]  /*1270*/  LDG.E.CONSTANT R20, desc[UR8][R14.64+0x8] ;  /* 0x000008080e147981 */ /* 0x000ee2000c1e9900 */
[----:B-----5:R-:W0:Y:S08]  /*1280*/  F2F.F64.F32 R30, R30 ;  /* 0x0000001e001e7310 */ /* 0x020e300000201800 */
[----:B------:R-:W1:Y:S01]  /*1290*/  F2F.F64.F32 R22, R22 ;  /* 0x0000001600167310 */ /* 0x000e620000201800 */
[----:B0-----:R-:W-:-:S02]  /*12a0*/  DADD R24, -R24, R30 ;  /* 0x0000000018187229 */ /* 0x001fc4000000011e */
[----:B-1----:R-:W-:Y:S02]  /*12b0*/  DADD R18, R18, -R22 ;  /* 0x0000000012127229 */ /* 0x002fe40000000816 */
[----:B------:R-:W-:Y:S01]  /*12c0*/  @P0 DADD R8, R8, R28 ;  /* 0x0000000008080229 */ /* 0x000fe2000000001c */
[----:B------:R-:W4:Y:S05]  /*12d0*/  LDG.E.CONSTANT R29, desc[UR8][R16.64+0xc] ;  /* 0x00000c08101d7981 */ /* 0x000f2a000c1e9900 */
[C---:B------:R-:W-:Y:S01]  /*12e0*/  DSETP.GT.AND P0, PT, R24.reuse, R18, PT ;  /* 0x000000121800722a */ /* 0x040fe20003f04000 */
[----:B------:R-:W5:Y:S05]  /*12f0*/  LDG.E.CONSTANT R28, desc[UR8][R14.64+0x10] ;  /* 0x000010080e1c7981 */ /* 0x000f6a000c1e9900 */
[----:B------:R-:W-:-:S14]  /*1300*/  DSETP.GT.AND P0, PT, R24, RZ, P0 ;  /* 0x000000ff1800722a */ /* 0x000fdc0000704000 */
[--C-:B------:R-:W-:Y:S02]  /*1310*/  @!P0 DSETP.GT.AND P2, PT, R18, R24.reuse, PT ;  /* 0x000000181200822a */ /* 0x100fe40003f44000 */
[----:B------:R-:W-:Y:S01]  /*1320*/  @P0 DADD R8, R8, R24 ;  /* 0x0000000008080229 */ /* 0x000fe20000000018 */
[----:B------:R-:W4:Y:S01]  /*1330*/  LDG.E.CONSTANT R24, desc[UR8][R14.64+0xc] ;  /* 0x00000c080e187981 */ /* 0x000f22000c1e9900 */
[----:B------:R-:W-:Y:S02]  /*1340*/  @!P0 DSETP.GT.AND P1, PT, R18, RZ, PT ;  /* 0x000000ff1200822a */ /* 0x000fe40003f24000 */
[----:B------:R-:W-:-:S10]  /*1350*/  @!P0 DADD R18, R6, R18 ;  /* 0x0000000006128229 */ /* 0x000fd40000000012 */
[-C--:B------:R-:W-:Y:S02]  /*1360*/  @!P0 FSEL R19, R19, R7.reuse, P2 ;  /* 0x0000000713138208 */ /* 0x080fe40001000000 */
[----:B------:R-:W-:Y:S02]  /*1370*/  @!P0 FSEL R21, R18, R6, P2 ;  /* 0x0000000612158208 */ /* 0x000fe40001000000 */
[----:B------:R-:W-:-:S05]  /*1380*/  @!P0 FSEL R18, R19, R7, P1 ;  /* 0x0000000713128208 */ /* 0x000fca0000800000 */
[----:B------:R-:W-:Y:S01]  /*1390*/  @!P0 IMAD.MOV.U32 R7, RZ, RZ, R18 ;  /* 0x000000ffff078224 */ /* 0x000fe200078e0012 */
[----:B------:R-:W-:-:S05]  /*13a0*/  @!P0 FSEL R21, R21, R6, P1 ;  /* 0x0000000615158208 */ /* 0x000fca0000800000 */
[----:B------:R-:W-:Y:S01]  /*13b0*/  @!P0 IMAD.MOV.U32 R6, RZ, RZ, R21 ;  /* 0x000000ffff068224 */ /* 0x000fe200078e0015 */
[----:B--2---:R0:W1:Y:S02]  /*13c0*/  F2F.F64.F32 R18, R27 ;  /* 0x0000001b00127310 */ /* 0x0040640000201800 */
[----:B0-----:R-:W2:Y:S06]  /*13d0*/  LDG.E.CONSTANT R27, desc[UR8][R16.64+0x10] ;  /* 0x00001008101b7981 */ /* 0x001eac000c1e9900 */
[----:B---3--:R-:W0:Y:S01]  /*13e0*/  F2F.F64.F32 R20, R20 ;  /* 0x0000001400147310 */ /* 0x008e220000201800 */
[----:B-1----:R-:W-:-:S02]  /*13f0*/  DADD R30, -R30, R18 ;  /* 0x000000001e1e7229 */ /* 0x002fc40000000112 */
[----:B0-----:R-:W-:-:S08]  /*1400*/  DADD R22, R22, -R20 ;  /* 0x0000000016167229 */ /* 0x001fd00000000814 */
[----:B------:R-:W-:-:S06]  /*1410*/  DSETP.GT.AND P0, PT, R30, R22, PT ;  /* 0x000000161e00722a */ /* 0x000fcc0003f04000 */
[----:B------:R-:W-:-:S14]  /*1420*/  DSETP.GT.AND P0, PT, R30, RZ, P0 ;  /* 0x000000ff1e00722a */ /* 0x000fdc0000704000 */
[C---:B------:R-:W-:Y:S02]  /*1430*/  @!P0 DSETP.GT.AND P1, PT, R22.reuse, RZ, PT ;  /* 0x000000ff1600822a */ /* 0x040fe40003f24000 */
[----:B------:R-:W-:Y:S02]  /*1440*/  @!P0 DSETP.GT.AND P2, PT, R22, R30, PT ;  /* 0x0000001e1600822a */ /* 0x000fe40003f44000 */
[----:B------:R-:W-:-:S10]  /*1450*/  @!P0 DADD R22, R6, R22 ;  /* 0x0000000006168229 */ /* 0x000fd40000000016 */
[-C--:B------:R-:W-:Y:S02]  /*1460*/  @!P0 FSEL R25, R22, R6.reuse, P2 ;  /* 0x0000000616198208 */ /* 0x080fe40001000000 */
[-C--:B------:R-:W-:Y:S02]  /*1470*/  @!P0 FSEL R23, R23, R7.reuse, P2 ;  /* 0x0000000717178208 */ /* 0x080fe40001000000 */
[----:B------:R-:W-:Y:S02]  /*1480*/  @!P0 FSEL R25, R25, R6, P1 ;  /* 0x0000000619198208 */ /* 0x000fe40000800000 */
[----:B------:R-:W-:-:S03]  /*1490*/  @!P0 FSEL R22, R23, R7, P1 ;  /* 0x0000000717168208 */ /* 0x000fc60000800000 */
[----:B------:R-:W-:Y:S02]  /*14a0*/  @!P0 IMAD.MOV.U32 R6, RZ, RZ, R25 ;  /* 0x000000ffff068224 */ /* 0x000fe400078e0019 */
[----:B------:R-:W-:Y:S01]  /*14b0*/  @!P0 IMAD.MOV.U32 R7, RZ, RZ, R22 ;  /* 0x000000ffff078224 */ /* 0x000fe200078e0016 */
[----:B----4-:R-:W0:Y:S08]  /*14c0*/  F2F.F64.F32 R24, R24 ;  /* 0x0000001800187310 */ /* 0x010e300000201800 */
[----:B------:R-:W1:Y:S01]  /*14d0*/  F2F.F64.F32 R22, R29 ;  /* 0x0000001d00167310 */ /* 0x000e620000201800 */
[----:B0-----:R-:W-:-:S02]  /*14e0*/  DADD R20, R20, -R24 ;  /* 0x0000000014147229 */ /* 0x001fc40000000818 */
[----:B-1----:R-:W-:Y:S02]  /*14f0*/  DADD R18, -R18, R22 ;  /* 0x0000000012127229 */ /* 0x002fe40000000116 */
[----:B------:R-:W-:-:S06]  /*1500*/  @P0 DADD R8, R8, R30 ;  /* 0x0000000008080229 */ /* 0x000fcc000000001e */
[----:B------:R-:W-:-:S06]  /*1510*/  DSETP.GT.AND P0, PT, R18, R20, PT ;  /* 0x000000141200722a */ /* 0x000fcc0003f04000 */
[----:B------:R-:W-:-:S14]  /*1520*/  DSETP.GT.AND P0, PT, R18, RZ, P0 ;  /* 0x000000ff1200722a */ /* 0x000fdc0000704000 */
[C---:B------:R-:W-:Y:S02]  /*1530*/  @!P0 DSETP.GT.AND P1, PT, R20.reuse, RZ, PT ;  /* 0x000000ff1400822a */ /* 0x040fe40003f24000 */
[----:B------:R-:W-:Y:S02]  /*1540*/  @!P0 DSETP.GT.AND P2, PT, R20, R18, PT ;  /* 0x000000121400822a */ /* 0x000fe40003f44000 */
[----:B------:R-:W-:Y:S02]  /*1550*/  @!P0 DADD R20, R6, R20 ;  /* 0x0000000006148229 */ /* 0x000fe40000000014 */
[----:B------:R-:W-:-:S08]  /*1560*/  @P0 DADD R8, R8, R18 ;  /* 0x0000000008080229 */ /* 0x000fd00000000012 */
[----:B------:R-:W-:-:S04]  /*1570*/  @!P0 FSEL R21, R21, R7, P2 ;  /* 0x0000000715158208 */ /* 0x000fc80001000000 */
[----:B------:R-:W-:Y:S01]  /*1580*/  @!P0 FSEL R18, R21, R7, P1 ;  /* 0x0000000715128208 */ /* 0x000fe20000800000 */
[----:B-----5:R-:W0:Y:S04]  /*1590*/  F2F.F64.F32 R28, R28 ;  /* 0x0000001c001c7310 */ /* 0x020e280000201800 */
[----:B------:R-:W-:Y:S01]  /*15a0*/  @!P0 IMAD.MOV.U32 R7, RZ, RZ, R18 ;  /* 0x000000ffff078224 */ /* 0x000fe200078e0012 */
[----:B------:R-:W-:Y:S01]  /*15b0*/  @!P0 FSEL R31, R20, R6, P2 ;  /* 0x00000006141f8208 */ /* 0x000fe20001000000 */
[----:B0-----:R-:W-:-:S03]  /*15c0*/  DADD R24, R24, -R28 ;  /* 0x0000000018187229 */ /* 0x001fc6000000081c */
[----:B------:R-:W-:Y:S01]  /*15d0*/  @!P0 FSEL R31, R31, R6, P1 ;  /* 0x000000061f1f8208 */ /* 0x000fe20000800000 */
[----:B------:R-:W-:Y:S01]  /*15e0*/  VIADD R26, R26, 0x8 ;  /* 0x000000081a1a7836 */ /* 0x000fe20000000000 */
[----:B------:R-:W-:Y:S03]  /*15f0*/  BSSY.RECONVERGENT B2, `(.L_x_44) ;  /* 0x0000011000027945 */ /* 0x000fe60003800200 */
[----:B------:R-:W-:Y:S01]  /*1600*/  @!P0 IMAD.MOV.U32 R6, RZ, RZ, R31 ;  /* 0x000000ffff068224 */ /* 0x000fe200078e001f */
[----:B------:R-:W-:Y:S01]  /*1610*/  ISETP.NE.AND P0, PT, R26, RZ, PT ;  /* 0x000000ff1a00720c */ /* 0x000fe20003f05270 */
[----:B--2---:R-:W0:Y:S02]  /*1620*/  F2F.F64.F32 R18, R27 ;  /* 0x0000001b00127310 */ /* 0x004e240000201800 */
[----:B0-----:R-:W-:-:S08]  /*1630*/  DADD R22, -R22, R18 ;  /* 0x0000000016167229 */ /* 0x001fd00000000112 */
[C---:B------:R-:W-:Y:S02]  /*1640*/  DSETP.GT.AND P2, PT, R22.reuse, RZ, PT ;  /* 0x000000ff1600722a */ /* 0x040fe40003f44000 */
[----:B------:R-:W-:-:S14]  /*1650*/  DSETP.GT.AND P1, PT, R22, R24, PT ;  /* 0x000000181600722a */ /* 0x000fdc0003f24000 */
        /* <DEDUP_REMOVED lines=9> */
.L_x_45:
[----:B------:R-:W-:-:S11]  /*16f0*/  DADD R8, R8, R22 ;  /* 0x0000000008087229 */ /* 0x000fd60000000016 */
.L_x_46:
[----:B------:R-:W-:Y:S05]  /*1700*/  BSYNC.RECONVERGENT B2 ;  /* 0x0000000000027941 */ /* 0x000fea0003800200 */
.L_x_44:
[----:B------:R-:W-:Y:S01]  /*1710*/  IADD3 R14, P1, PT, R14, 0x20, RZ ;  /* 0x000000200e0e7810 */ /* 0x000fe20007f3e0ff */
[----:B------:R-:W-:Y:S01]  /*1720*/  VIADD R5, R5, 0x8 ;  /* 0x0000000805057836 */ /* 0x000fe20000000000 */
[----:B------:R-:W-:-:S03]  /*1730*/  IADD3 R16, P2, PT, R16, 0x20, RZ ;  /* 0x0000002010107810 */ /* 0x000fc60007f5e0ff */
[----:B------:R-:W-:Y:S02]  /*1740*/  IMAD.X R15, RZ, RZ, R15, P1 ;  /* 0x000000ffff0f7224 */ /* 0x000fe400008e060f */
[----:B------:R-:W-:Y:S01]  /*1750*/  IMAD.X R17, RZ, RZ, R17, P2 ;  /* 0x000000ffff117224 */ /* 0x000fe200010e0611 */
[----:B------:R-:W-:Y:S07]  /*1760*/  @P0 BRA `(.L_x_47) ;  /* 0xfffffff400980947 */ /* 0x000fee000383ffff */
.L_x_43:
[----:B------:R-:W-:Y:S05]  /*1770*/  BSYNC.RECONVERGENT B1 ;  /* 0x0000000000017941 */ /* 0x000fea0003800200 */
.L_x_42:
[----:B------:R-:W-:-:S05]  /*1780*/  VIADD R24, R0, 0xffffffff ;  /* 0xffffffff00187836 */ /* 0x000fca0000000000 */
[----:B------:R-:W-:-:S13]  /*1790*/  LOP3.LUT P0, R14, R24, 0x7, RZ, 0xc0, !PT ;  /* 0x00000007180e7812 */ /* 0x000fda000780c0ff */
[----:B------:R-:W-:Y:S05]  /*17a0*/  @!P0 BRA `(.L_x_41) ;  /* 0x0000000800848947 */ /* 0x000fea0003800000 */
[----:B------:R-:W-:Y:S01]  /*17b0*/  ISETP.GE.U32.AND P0, PT, R14, 0x4, PT ;  /* 0x000000040e00780c */ /* 0x000fe20003f06070 */
[----:B------:R-:W-:-:S12]  /*17c0*/  BSSY.RECONVERGENT B1, `(.L_x_48) ;  /* 0x000004f000017945 */ /* 0x000fd80003800200 */
[----:B------:R-:W-:Y:S05]  /*17d0*/  @!P0 BRA `(.L_x_49) ;  /* 0x0000000400348947 */ /* 0x000fea0003800000 */
[----:B------:R-:W0:Y:S08]  /*17e0*/  LDC.64 R32, c[0x0][0x380] ;  /* 0x0000e000ff207b82 */ /* 0x000e300000000a00 */
[----:B------:R-:W3:Y:S01]  /*17f0*/  LDC.64 R26, c[0x0][0x388] ;  /* 0x0000e200ff1a7b82 */ /* 0x000ee20000000a00 */
[----:B0-----:R-:W-:-:S05]  /*1800*/  IMAD.WIDE.U32 R32, R5, 0x4, R32 ;  /* 0x0000000405207825 */ /* 0x001fca00078e0020 */
[----:B------:R-:W4:Y:S01]  /*1810*/  LDG.E.CONSTANT R22, desc[UR8][R32.64+0x4] ;  /* 0x0000040820167981 */ /* 0x000f22000c1e9900 */
[----:B---3--:R-:W-:-:S03]  /*1820*/  IMAD.WIDE.U32 R26, R5, 0x4, R26 ;  /* 0x00000004051a7825 */ /* 0x008fc600078e001a */
[----:B------:R-:W3:Y:S04]  /*1830*/  LDG.E.CONSTANT R16, desc[UR8][R32.64+0x8] ;  /* 0x0000080820107981 */ /* 0x000ee8000c1e9900 */
[----:B------:R-:W5:Y:S04]  /*1840*/  LDG.E.CONSTANT R14, desc[UR8][R26.64+0x4] ;  /* 0x000004081a0e7981 */ /* 0x000f68000c1e9900 */
[----:B------:R-:W3:Y:S04]  /*1850*/  LDG.E.CONSTANT R20, desc[UR8][R26.64+0x8] ;  /* 0x000008081a147981 */ /* 0x000ee8000c1e9900 */
[----:B------:R-:W3:Y:S01]  /*1860*/  LDG.E.CONSTANT R30, desc[UR8][R26.64+0xc] ;  /* 0x00000c081a1e7981 */ /* 0x000ee2000c1e9900 */
[----:B----4-:R-:W1:Y:S08]  /*1870*/  F2F.F64.F32 R22, R22 ;  /* 0x0000001600167310 */ /* 0x010e700000201800 */
[----:B-----5:R-:W2:Y:S01]  /*1880*/  F2F.F64.F32 R14, R14 ;  /* 0x0000000e000e7310 */ /* 0x020ea20000201800 */
[----:B-1----:R-:W-:-:S02]  /*1890*/  DADD R18, -R18, R22 ;  /* 0x0000000012127229 */ /* 0x002fc40000000116 */
[----:B--2---:R-:W-:-:S08]  /*18a0*/  DADD R28, R28, -R14 ;  /* 0x000000001c1c7229 */ /* 0x004fd0000000080e */
[----:B------:R-:W-:-:S06]  /*18b0*/  DSETP.GT.AND P0, PT, R18, R28, PT ;  /* 0x0000001c1200722a */ /* 0x000fcc0003f04000 */
[----:B------:R-:W-:-:S14]  /*18c0*/  DSETP.GT.AND P0, PT, R18, RZ, P0 ;  /* 0x000000ff1200722a */ /* 0x000fdc0000704000 */
[C---:B------:R-:W-:Y:S02]  /*18d0*/  @!P0 DSETP.GT.AND P1, PT, R28.reuse, RZ, PT ;  /* 0x000000ff1c00822a */ /* 0x040fe40003f24000 */
[----:B------:R-:W-:Y:S02]  /*18e0*/  @!P0 DSETP.GT.AND P2, PT, R28, R18, PT ;  /* 0x000000121c00822a */ /* 0x000fe40003f44000 */
[----:B------:R-:W-:-:S10]  /*18f0*/  @!P0 DADD R28, R6, R28 ;  /* 0x00000000061c8229 */ /* 0x000fd4000000001c */
[-C--:B------:R-:W-:Y:S01]  /*1900*/  @!P0 FSEL R17, R28, R6.reuse, P2 ;  /* 0x000000061c118208 */ /* 0x080fe20001000000 */
[----:B---3--:R-:W0:Y:S01]  /*1910*/  F2F.F64.F32 R20, R20 ;  /* 0x0000001400147310 */ /* 0x008e220000201800 */
[-C--:B------:R-:W-:Y:S01]  /*1920*/  @!P0 FSEL R29, R29, R7.reuse, P2 ;  /* 0x000000071d1d8208 */ /* 0x080fe20001000000 */
[----:B------:R-:W-:Y:S01]  /*1930*/  @P0 DADD R8, R8, R18 ;  /* 0x0000000008080229 */ /* 0x000fe20000000012 */
[----:B------:R-:W-:Y:S01]  /*1940*/  @!P0 FSEL R17, R17, R6, P1 ;  /* 0x0000000611118208 */ /* 0x000fe20000800000 */
[----:B------:R-:W2:Y:S04]  /*1950*/  LDG.E.CONSTANT R28, desc[UR8][R26.64+0x10] ;  /* 0x000010081a1c7981 */ /* 0x000ea8000c1e9900 */
[----:B------:R-:W-:Y:S02]  /*1960*/  @!P0 IMAD.MOV.U32 R6, RZ, RZ, R17 ;  /* 0x000000ffff068224 */ /* 0x000fe400078e0011 */
[----:B------:R-:W1:Y:S01]  /*1970*/  F2F.F64.F32 R16, R16 ;  /* 0x0000001000107310 */ /* 0x000e620000201800 */
[----:B------:R-:W-:Y:S01]  /*1980*/  @!P0 FSEL R18, R29, R7, P1 ;  /* 0x000000071d128208 */ /* 0x000fe20000800000 */
[----:B0-----:R-:W-:-:S04]  /*1990*/  DADD R14, R14, -R20 ;  /* 0x000000000e0e7229 */ /* 0x001fc80000000814 */
[----:B------:R-:W-:Y:S02]  /*19a0*/  @!P0 IMAD.MOV.U32 R7, RZ, RZ, R18 ;  /* 0x000000ffff078224 */ /* 0x000fe400078e0012 */
[----:B------:R-:W3:Y:S01]  /*19b0*/  LDG.E.CONSTANT R18, desc[UR8][R32.64+0x10] ;  /* 0x0000100820127981 */ /* 0x000ee2000c1e9900 */
[----:B-1----:R-:W-:-:S08]  /*19c0*/  DADD R22, -R22, R16 ;  /* 0x0000000016167229 */ /* 0x002fd00000000110 */
[----:B------:R-:W-:-:S06]  /*19d0*/  DSETP.GT.AND P0, PT, R22, R14, PT ;  /* 0x0000000e1600722a */ /* 0x000fcc0003f04000 */
[----:B------:R-:W-:-:S14]  /*19e0*/  DSETP.GT.AND P0, PT, R22, RZ, P0 ;  /* 0x000000ff1600722a */ /* 0x000fdc0000704000 */
[--C-:B------:R-:W-:Y:S02]  /*19f0*/  @!P0 DSETP.GT.AND P2, PT, R14, R22.reuse, PT ;  /* 0x000000160e00822a */ /* 0x100fe40003f44000 */
[----:B------:R-:W-:Y:S01]  /*1a00*/  @P0 DADD R8, R8, R22 ;  /* 0x0000000008080229 */ /* 0x000fe20000000016 */
[----:B------:R0:W4:Y:S01]  /*1a10*/  LDG.E.CONSTANT R22, desc[UR8][R32.64+0xc] ;  /* 0x00000c0820167981 */ /* 0x000122000c1e9900 */
[----:B------:R-:W-:Y:S02]  /*1a20*/  @!P0 DSETP.GT.AND P1, PT, R14, RZ, PT ;  /* 0x000000ff0e00822a */ /* 0x000fe40003f24000 */
[----:B------:R-:W-:-:S10]  /*1a30*/  @!P0 DADD R14, R6, R14 ;  /* 0x00000000060e8229 */ /* 0x000fd4000000000e */
[-C--:B------:R-:W-:Y:S02]  /*1a40*/  @!P0 FSEL R19, R14, R6.reuse, P2 ;  /* 0x000000060e138208 */ /* 0x080fe40001000000 */
[-C--:B------:R-:W-:Y:S02]  /*1a50*/  @!P0 FSEL R25, R15, R7.reuse, P2 ;  /* 0x000000070f198208 */ /* 0x080fe40001000000 */
[----:B------:R-:W1:Y:S01]  /*1a60*/  F2F.F64.F32 R14, R30 ;  /* 0x0000001e000e7310 */ /* 0x000e620000201800 */
[----:B------:R-:W-:Y:S02]  /*1a70*/  @!P0 FSEL R19, R19, R6, P1 ;  /* 0x0000000613138208 */ /* 0x000fe40000800000 */
[----:B0-----:R-:W-:Y:S01]  /*1a80*/  @!P0 FSEL R32, R25, R7, P1 ;  /* 0x0000000719208208 */ /* 0x001fe20000800000 */
[----:B-1----:R-:W-:Y:S02]  /*1a90*/  DADD R20, R20, -R14 ;  /* 0x0000000014147229 */ /* 0x002fe4000000080e */
[----:B------:R-:W-:-:S02]  /*1aa0*/  @!P0 IMAD.MOV.U32 R6, RZ, RZ, R19 ;  /* 0x000000ffff068224 */ /* 0x000fc400078e0013 */
[----:B------:R-:W-:Y:S02]  /*1ab0*/  @!P0 IMAD.MOV.U32 R7, RZ, RZ, R32 ;  /* 0x000000ffff078224 */ /* 0x000fe400078e0020 */
[----:B------:R-:W-:Y:S01]  /*1ac0*/  VIADD R5, R5, 0x4 ;  /* 0x0000000405057836 */ /* 0x000fe20000000000 */
[----:B--2---:R-:W-:Y:S08]  /*1ad0*/  F2F.F64.F32 R28, R28 ;  /* 0x0000001c001c7310 */ /* 0x004ff00000201800 */
[----:B---3--:R-:W-:Y:S08]  /*1ae0*/  F2F.F64.F32 R18, R18 ;  /* 0x0000001200127310 */ /* 0x008ff00000201800 */
[----:B----4-:R-:W0:Y:S02]  /*1af0*/  F2F.F64.F32 R22, R22 ;  /* 0x0000001600167310 */ /* 0x010e240000201800 */
[----:B0-----:R-:W-:-:S08]  /*1b00*/  DADD R16, -R16, R22 ;  /* 0x0000000010107229 */ /* 0x001fd00000000116 */
[----:B------:R-:W-:-:S06]  /*1b10*/  DSETP.GT.AND P1, PT, R16, R20, PT ;  /* 0x000000141000722a */ /* 0x000fcc0003f24000 */
[----:B------:R-:W-:Y:S02]  /*1b20*/  DSETP.GT.AND P1, PT, R16, RZ, P1 ;  /* 0x000000ff1000722a */ /* 0x000fe40000f24000 */
[----:B------:R-:W-:Y:S02]  /*1b30*/  DADD R22, -R22, R18 ;  /* 0x0000000016167229 */ /* 0x000fe40000000112 */
[----:B------:R-:W-:-:S10]  /*1b40*/  DADD R14, R14, -R28 ;  /* 0x000000000e0e7229 */ /* 0x000fd4000000081c */
[C---:B------:R-:W-:Y:S02]  /*1b50*/  @!P1 DSETP.GT.AND P0, PT, R20.reuse, RZ, PT ;  /* 0x000000ff1400922a */ /* 0x040fe40003f04000 */
[----:B------:R-:W-:Y:S02]  /*1b60*/  @!P1 DSETP.GT.AND P2, PT, R20, R16, PT ;  /* 0x000000101400922a */ /* 0x000fe40003f44000 */
[----:B------:R-:W-:Y:S02]  /*1b70*/  @!P1 DADD R20, R6, R20 ;  /* 0x0000000006149229 */ /* 0x000fe40000000014 */
[----:B------:R-:W-:Y:S02]  /*1b80*/  @P1 DADD R8, R8, R16 ;  /* 0x0000000008081229 */ /* 0x000fe40000000010 */
[----:B------:R-:W-:-:S06]  /*1b90*/  DSETP.GT.AND P3, PT, R22, RZ, PT ;  /* 0x000000ff1600722a */ /* 0x000fcc0003f64000 */
        /* <DEDUP_REMOVED lines=16> */
.L_x_50:
[----:B------:R-:W-:-:S11]  /*1ca0*/  DADD R8, R8, R22 ;  /* 0x0000000008087229 */ /* 0x000fd60000000016 */
.L_x_49:
[----:B------:R-:W-:Y:S05]  /*1cb0*/  BSYNC.RECONVERGENT B1 ;  /* 0x0000000000017941 */ /* 0x000fea0003800200 */
.L_x_48:
[----:B------:R-:W-:-:S13]  /*1cc0*/  LOP3.LUT P0, R24, R24, 0x3, RZ, 0xc0, !PT ;  /* 0x0000000318187812 */ /* 0x000fda000780c0ff */
[----:B------:R-:W-:Y:S05]  /*1cd0*/  @!P0 BRA `(.L_x_41) ;  /* 0x0000000400388947 */ /* 0x000fea0003800000 */
[----:B------:R-:W-:Y:S01]  /*1ce0*/  ISETP.NE.AND P0, PT, R24, 0x1, PT ;  /* 0x000000011800780c */ /* 0x000fe20003f05270 */
        /* <DEDUP_REMOVED lines=9> */
[----:B------:R-:W3:Y:S01]  /*1d80*/  LDG.E.CONSTANT R31, desc[UR8][R24.64+0x8] ;  /* 0x00000808181f7981 */ /* 0x000ee2000c1e9900 */
[----:B------:R-:W-:Y:S01]  /*1d90*/  VIADD R5, R5, 0x2 ;  /* 0x0000000205057836 */ /* 0x000fe20000000000 */
[----:B----4-:R-:W1:Y:S08]  /*1da0*/  F2F.F64.F32 R16, R16 ;  /* 0x0000001000107310 */ /* 0x010e700000201800 */
[----:B-----5:R-:W2:Y:S01]  /*1db0*/  F2F.F64.F32 R14, R14 ;  /* 0x0000000e000e7310 */ /* 0x020ea20000201800 */
[----:B-1----:R-:W-:-:S02]  /*1dc0*/  DADD R20, -R18, R16 ;  /* 0x0000000012147229 */ /* 0x002fc40000000110 */
[----:B--2---:R-:W-:-:S08]  /*1dd0*/  DADD R22, R28, -R14 ;  /* 0x000000001c167229 */ /* 0x004fd0000000080e */
[C---:B------:R-:W-:Y:S01]  /*1de0*/  DSETP.GT.AND P0, PT, R20.reuse, R22, PT ;  /* 0x000000161400722a */ /* 0x040fe20003f04000 */
[----:B---3--:R-:W0:Y:S05]  /*1df0*/  F2F.F64.F32 R18, R30 ;  /* 0x0000001e00127310 */ /* 0x008e2a0000201800 */
[----:B------:R-:W-:-:S03]  /*1e00*/  DSETP.GT.AND P0, PT, R20, RZ, P0 ;  /* 0x000000ff1400722a */ /* 0x000fc60000704000 */
[----:B------:R-:W1:Y:S01]  /*1e10*/  F2F.F64.F32 R28, R31 ;  /* 0x0000001f001c7310 */ /* 0x000e620000201800 */
[----:B0-----:R-:W-:-:S10]  /*1e20*/  DADD R16, -R16, R18 ;  /* 0x0000000010107229 */ /* 0x001fd40000000112 */
[C---:B------:R-:W-:Y:S02]  /*1e30*/  @!P0 DSETP.GT.AND P1, PT, R22.reuse, RZ, PT ;  /* 0x000000ff1600822a */ /* 0x040fe40003f24000 */
[----:B------:R-:W-:Y:S02]  /*1e40*/  @!P0 DSETP.GT.AND P2, PT, R22, R20, PT ;  /* 0x000000141600822a */ /* 0x000fe40003f44000 */
[----:B------:R-:W-:Y:S02]  /*1e50*/  @!P0 DADD R22, R6, R22 ;  /* 0x0000000006168229 */ /* 0x000fe40000000016 */
[----:B-1----:R-:W-:Y:S02]  /*1e60*/  DADD R14, R14, -R28 ;  /* 0x000000000e0e7229 */ /* 0x002fe4000000081c */
[----:B------:R-:W-:-:S06]  /*1e70*/  DSETP.GT.AND P3, PT, R16, RZ, PT ;  /* 0x000000ff1000722a */ /* 0x000fcc0003f64000 */
[-C--:B------:R-:W-:Y:S02]  /*1e80*/  @!P0 FSEL R25, R22, R6.reuse, P2 ;  /* 0x0000000616198208 */ /* 0x080fe40001000000 */
[-C--:B------:R-:W-:Y:S01]  /*1e90*/  @!P0 FSEL R23, R23, R7.reuse, P2 ;  /* 0x0000000717178208 */ /* 0x080fe20001000000 */
[----:B------:R-:W-:Y:S02]  /*1ea0*/  DSETP.GT.AND P2, PT, R16, R14, PT ;  /* 0x0000000e1000722a */ /* 0x000fe40003f44000 */
[----:B------:R-:W-:Y:S01]  /*1eb0*/  @P0 DADD R8, R8, R20 ;  /* 0x0000000008080229 */ /* 0x000fe20000000014 */
[----:B------:R-:W-:Y:S02]  /*1ec0*/  @!P0 FSEL R20, R25, R6, P1 ;  /* 0x0000000619148208 */ /* 0x000fe40000800000 */
[----:B------:R-:W-:-:S03]  /*1ed0*/  @!P0 FSEL R21, R23, R7, P1 ;  /* 0x0000000717158208 */ /* 0x000fc60000800000 */
[----:B------:R-:W-:Y:S02]  /*1ee0*/  @!P0 IMAD.MOV.U32 R6, RZ, RZ, R20 ;  /* 0x000000ffff068224 */ /* 0x000fe400078e0014 */
[----:B------:R-:W-:-:S04]  /*1ef0*/  @!P0 IMAD.MOV.U32 R7, RZ, RZ, R21 ;  /* 0x000000ffff078224 */ /* 0x000fc800078e0015 */
        /* <DEDUP_REMOVED lines=9> */
.L_x_53:
[----:B------:R-:W-:-:S11]  /*1f90*/  DADD R8, R8, R16 ;  /* 0x0000000008087229 */ /* 0x000fd60000000010 */
.L_x_52:
[----:B------:R-:W-:Y:S05]  /*1fa0*/  BSYNC.RECONVERGENT B1 ;  /* 0x0000000000017941 */ /* 0x000fea0003800200 */
.L_x_51:
[----:B------:R-:W-:-:S04]  /*1fb0*/  LOP3.LUT R14, R0, 0x1, RZ, 0xc0, !PT ;  /* 0x00000001000e7812 */ /* 0x000fc800078ec0ff */
[----:B------:R-:W-:-:S13]  /*1fc0*/  ISETP.NE.U32.AND P0, PT, R14, 0x1, PT ;  /* 0x000000010e00780c */ /* 0x000fda0003f05070 */
[----:B------:R-:W-:Y:S05]  /*1fd0*/  @!P0 BRA `(.L_x_41) ;  /* 0x0000000000788947 */ /* 0x000fea0003800000 */
[----:B------:R-:W0:Y:S08]  /*1fe0*/  LDC.64 R20, c[0x0][0x380] ;  /* 0x0000e000ff147b82 */ /* 0x000e300000000a00 */
[----:B------:R-:W3:Y:S01]  /*1ff0*/  LDC.64 R22, c[0x0][0x388] ;  /* 0x0000e200ff167b82 */ /* 0x000ee20000000a00 */
[----:B0-----:R-:W-:-:S05]  /*2000*/  IMAD.WIDE.U32 R20, R5, 0x4, R20 ;  /* 0x0000000405147825 */ /* 0x001fca00078e0014 */
[----:B------:R-:W4:Y:S01]  /*2010*/  LDG.E.CONSTANT R16, desc[UR8][R20.64+0x4] ;  /* 0x0000040814107981 */ /* 0x000f22000c1e9900 */
[----:B---3--:R-:W-:-:S05]  /*2020*/  IMAD.WIDE.U32 R22, R5, 0x4, R22 ;  /* 0x0000000405167825 */ /* 0x008fca00078e0016 */
[----:B------:R-:W3:Y:S01]  /*2030*/  LDG.E.CONSTANT R14, desc[UR8][R22.64+0x4] ;  /* 0x00000408160e7981 */ /* 0x000ee2000c1e9900 */
[----:B----4-:R-:W1:Y:S08]  /*2040*/  F2F.F64.F32 R16, R16 ;  /* 0x0000001000107310 */ /* 0x010e700000201800 */
[----:B---3--:R-:W2:Y:S01]  /*2050*/  F2F.F64.F32 R14, R14 ;  /* 0x0000000e000e7310 */ /* 0x008ea20000201800 */
[----:B-1----:R-:W-:-:S02]  /*2060*/  DADD R24, -R18, R16 ;  /* 0x0000000012187229 */ /* 0x002fc40000000110 */
[----:B--2---:R-:W-:-:S06]  /*2070*/  DADD R26, R28, -R14 ;  /* 0x000000001c1a7229 */ /* 0x004fcc000000080e */
[C---:B------:R-:W-:Y:S02]  /*2080*/  DSETP.GT.AND P1, PT, R24.reuse, RZ, PT ;  /* 0x000000ff1800722a */ /* 0x040fe40003f24000 */
[----:B------:R-:W-:-:S14]  /*2090*/  DSETP.GT.AND P0, PT, R24, R26, PT ;  /* 0x0000001a1800722a */ /* 0x000fdc0003f04000 */
[----:B------:R-:W-:Y:S05]  /*20a0*/  @P0 BRA P1, `(.L_x_54) ;  /* 0x0000000000300947 */ /* 0x000fea0000800000 */
[----:B------:R-:W-:Y:S01]  /*20b0*/  DADD R18, R6, R26 ;  /* 0x0000000006127229 */ /* 0x000fe2000000001a */
[----:B------:R-:W-:Y:S01]  /*20c0*/  IMAD.MOV.U32 R28, RZ, RZ, R14 ;  /* 0x000000ffff1c7224 */ /* 0x000fe200078e000e */
[C---:B------:R-:W-:Y:S01]  /*20d0*/  DSETP.GT.AND P1, PT, R26.reuse, R24, PT ;  /* 0x000000181a00722a */ /* 0x040fe20003f24000 */
[----:B------:R-:W-:Y:S01]  /*20e0*/  IMAD.MOV.U32 R29, RZ, RZ, R15 ;  /* 0x000000ffff1d7224 */ /* 0x000fe200078e000f */
[----:B------:R-:W-:-:S06]  /*20f0*/  DSETP.GT.AND P0, PT, R26, RZ, PT ;  /* 0x000000ff1a00722a */ /* 0x000fcc0003f04000 */
[-C--:B------:R-:W-:Y:S02]  /*2100*/  FSEL R19, R19, R7.reuse, P1 ;  /* 0x0000000713137208 */ /* 0x080fe40000800000 */
[-C--:B------:R-:W-:Y:S01]  /*2110*/  FSEL R5, R18, R6.reuse, P1 ;  /* 0x0000000612057208 */ /* 0x080fe20000800000 */
[----:B------:R-:W-:Y:S01]  /*2120*/  IMAD.MOV.U32 R18, RZ, RZ, R16 ;  /* 0x000000ffff127224 */ /* 0x000fe200078e0010 */
[----:B------:R-:W-:Y:S01]  /*2130*/  FSEL R7, R19, R7, P0 ;  /* 0x0000000713077208 */ /* 0x000fe20000000000 */
[----:B------:R-:W-:Y:S01]  /*2140*/  IMAD.MOV.U32 R19, RZ, RZ, R17 ;  /* 0x000000ffff137224 */ /* 0x000fe200078e0011 */
[----:B------:R-:W-:Y:S01]  /*2150*/  FSEL R6, R5, R6, P0 ;  /* 0x0000000605067208 */ /* 0x000fe20000000000 */
[----:B------:R-:W-:Y:S06]  /*2160*/  BRA `(.L_x_41) ;  /* 0x0000000000147947 */ /* 0x000fec0003800000 */
.L_x_54:
[----:B------:R-:W-:Y:S01]  /*2170*/  DADD R8, R8, R24 ;  /* 0x0000000008087229 */ /* 0x000fe20000000018 */
[----:B------:R-:W-:Y:S02]  /*2180*/  IMAD.MOV.U32 R18, RZ, RZ, R16 ;  /* 0x000000ffff127224 */ /* 0x000fe400078e0010 */
[----:B------:R-:W-:Y:S02]  /*2190*/  IMAD.MOV.U32 R19, RZ, RZ, R17 ;  /* 0x000000ffff137224 */ /* 0x000fe400078e0011 */
[----:B------:R-:W-:Y:S02]  /*21a0*/  IMAD.MOV.U32 R28, RZ, RZ, R14 ;  /* 0x000000ffff1c7224 */ /* 0x000fe400078e000e */
[----:B------:R-:W-:-:S07]  /*21b0*/  IMAD.MOV.U32 R29, RZ, RZ, R15 ;  /* 0x000000ffff1d7224 */ /* 0x000fce00078e000f */
.L_x_41:
[----:B------:R-:W-:Y:S05]  /*21c0*/  BSYNC.RECONVERGENT B0 ;  /* 0x0000000000007941 */ /* 0x000fea0003800200 */
.L_x_40:
[----:B------:R-:W3:Y:S01]  /*21d0*/  LDCU.64 UR4, c[0x0][0x3b0] ;  /* 0x00007600ff0477ac */ /* 0x000ee20008000a00 */
[----:B------:R-:W4:Y:S01]  /*21e0*/  F2F.F32.F64 R17, R8 ;  /* 0x0000000800117310 */ /* 0x000f220000301000 */
[----:B------:R-:W-:Y:S01]  /*21f0*/  IMAD.WIDE.U32 R10, R4, 0x4, R10 ;  /* 0x00000004040a7825 */ /* 0x000fe200078e000a */
[----:B------:R-:W5:Y:S06]  /*2200*/  LDCU UR6, c[0x0][0x398] ;  /* 0x00007300ff0677ac */ /* 0x000f6c0008000800 */
[----:B------:R-:W0:Y:S01]  /*2210*/  F2F.F32.F64 R21, R6 ;  /* 0x0000000600157310 */ /* 0x000e220000301000 */
[----:B----4-:R4:W-:Y:S01]  /*2220*/  STG.E desc[UR8][R10.64], R17 ;  /* 0x000000110a007986 */ /* 0x0109e2000c101908 */
[----:B---3--:R-:W-:-:S04]  /*2230*/  IADD3 R14, P0, PT, R12, UR4, RZ ;  /* 0x000000040c0e7c10 */ /* 0x008fc8000ff1e0ff */
[----:B------:R-:W-:Y:S02]  /*2240*/  IADD3.X R15, PT, PT, R13, UR5, RZ, P0, !PT ;  /* 0x000000050d0f7c10 */ /* 0x000fe400087fe4ff */
[----:B-----5:R-:W-:Y:S01]  /*2250*/  ISETP.GE.AND P0, PT, R3, UR6, PT ;  /* 0x0000000603007c0c */ /* 0x020fe2000bf06270 */
[----:B------:R-:W-:-:S05]  /*2260*/  IMAD.WIDE.U32 R4, R4, 0x4, R14 ;  /* 0x0000000404047825 */ /* 0x000fca00078e000e */
[----:B0-----:R4:W-:Y:S07]  /*2270*/  STG.E desc[UR8][R4.64], R21 ;  /* 0x0000001504007986 */ /* 0x0019ee000c101908 */
[----:B------:R-:W-:Y:S05]  /*2280*/  @P0 EXIT ;  /* 0x000000000000094d */ /* 0x000fea0003800000 */
[----:B----4-:R-:W0:Y:S01]  /*2290*/  I2F.F64.U32 R4, R0 ;  /* 0x0000000000047312 */ /* 0x010e220000201800 */
[----:B------:R-:W-:Y:S07]  /*22a0*/  BSSY.RECONVERGENT B0, `(.L_x_55) ;  /* 0x000000e000007945 */ /* 0x000fee0003800200 */
[----:B0-----:R-:W0:Y:S01]  /*22b0*/  MUFU.RCP64H R11, R5 ;  /* 0x00000005000b7308 */ /* 0x001e220000001800 */
[----:B------:R-:W-:-:S05]  /*22c0*/  VIADD R10, R5, 0x300402 ;  /* 0x00300402050a7836 */ /* 0x000fca0000000000 */
[----:B------:R-:W-:Y:S01]  /*22d0*/  FSETP.GEU.AND P0, PT, |R10|, 5.8789094863358348022e-39, PT ;  /* 0x004004020a00780b */ /* 0x000fe20003f0e200 */
        /* <DEDUP_REMOVED lines=9> */
[----:B-12---:R-:W-:Y:S05]  /*2370*/  CALL.REL.NOINC `($__internal_1_$__cuda_sm20_dblrcp_rn_slowpath_v3) ;  /* 0x0000000c003c7944 */ /* 0x006fea0003c00000 */
.L_x_56:
[----:B------:R-:W-:Y:S05]  /*2380*/  BSYNC.RECONVERGENT B0 ;  /* 0x0000000000007941 */ /* 0x000fea0003800200 */
.L_x_55:
[----:B------:R-:W0:Y:S01]  /*2390*/  LDCU UR4, c[0x0][0x398] ;  /* 0x00007300ff0477ac */ /* 0x000e220008000800 */
[----:B------:R-:W-:Y:S01]  /*23a0*/  BSSY.RECONVERGENT B0, `(.L_x_57) ;  /* 0x0000049000007945 */ /* 0x000fe20003800200 */
[----:B------:R-:W-:Y:S01]  /*23b0*/  DADD R14, -R14, 1 ;  /* 0x3ff000000e0e7429 */ /* 0x000fe20000000100 */
[----:B0-----:R-:W-:-:S04]  /*23c0*/  IADD3 R16, PT, PT, -R3, UR4, RZ ;  /* 0x0000000403107c10 */ /* 0x001fc8000fffe1ff */
[----:B------:R-:W-:-:S13]  /*23d0*/  LOP3.LUT P0, R16, R16, 0x3, RZ, 0xc0, !PT ;  /* 0x0000000310107812 */ /* 0x000fda000780c0ff */
[----:B------:R-:W-:Y:S05]  /*23e0*/  @!P0 BRA `(.L_x_58) ;  /* 0x0000000400108947 */ /* 0x000fea0003800000 */
[----:B------:R-:W0:Y:S01]  /*23f0*/  LDC.64 R10, c[0x0][0x388] ;  /* 0x0000e200ff0a7b82 */ /* 0x000e220000000a00 */
[----:B------:R-:W3:Y:S01]  /*2400*/  LDCU.64 UR6, c[0x0][0x3b0] ;  /* 0x00007600ff0677ac */ /* 0x000ee20008000a00 */
[C---:B------:R-:W-:Y:S01]  /*2410*/  IMAD.WIDE.U32 R12, R3.reuse, 0x4, R12 ;  /* 0x00000004030c7825 */ /* 0x040fe200078e000c */
[----:B------:R-:W-:Y:S01]  /*2420*/  BSSY.RECONVERGENT B1, `(.L_x_59) ;  /* 0x000003e000017945 */ /* 0x000fe20003800200 */
[----:B------:R-:W4:Y:S02]  /*2430*/  LDCU.64 UR10, c[0x0][0x3a8] ;  /* 0x00007500ff0a77ac */ /* 0x000f240008000a00 */
[----:B--2---:R-:W-:Y:S02]  /*2440*/  IMAD.MOV.U32 R17, RZ, RZ, R29 ;  /* 0x000000ffff117224 */ /* 0x004fe400078e001d */
[----:B------:R-:W2:Y:S01]  /*2450*/  LDC.64 R4, c[0x0][0x380] ;  /* 0x0000e000ff047b82 */ /* 0x000ea20000000a00 */
[C---:B---3--:R-:W-:Y:S02]  /*2460*/  IADD3 R22, P0, PT, R12.reuse, UR6, RZ ;  /* 0x000000060c167c10 */ /* 0x048fe4000ff1e0ff */
[----:B----4-:R-:W-:Y:S01]  /*2470*/  IADD3 R20, P1, PT, R12, UR10, RZ ;  /* 0x0000000a0c147c10 */ /* 0x010fe2000ff3e0ff */
[----:B0-----:R-:W-:Y:S01]  /*2480*/  IMAD.WIDE.U32 R10, R3, 0x4, R10 ;  /* 0x00000004030a7825 */ /* 0x001fe200078e000a */
[----:B------:R-:W-:-:S02]  /*2490*/  IADD3.X R21, PT, PT, R13, UR7, RZ, P0, !PT ;  /* 0x000000070d157c10 */ /* 0x000fc400087fe4ff */
[----:B------:R-:W-:Y:S01]  /*24a0*/  IADD3.X R13, PT, PT, R13, UR11, RZ, P1, !PT ;  /* 0x0000000b0d0d7c10 */ /* 0x000fe20008ffe4ff */
[----:B------:R-:W-:Y:S02]  /*24b0*/  IMAD.MOV.U32 R12, RZ, RZ, R10 ;  /* 0x000000ffff0c7224 */ /* 0x000fe400078e000a */
[----:B--2---:R-:W-:-:S04]  /*24c0*/  IMAD.WIDE.U32 R4, R3, 0x4, R4 ;  /* 0x0000000403047825 */ /* 0x004fc800078e0004 */
[----:B------:R-:W-:Y:S02]  /*24d0*/  IMAD.MOV.U32 R10, RZ, RZ, R4 ;  /* 0x000000ffff0a7224 */ /* 0x000fe400078e0004 */
[----:B------:R-:W-:Y:S02]  /*24e0*/  IMAD.MOV R4, RZ, RZ, -R16 ;  /* 0x000000ffff047224 */ /* 0x000fe400078e0a10 */
[----:B------:R-:W-:-:S07]  /*24f0*/  IMAD.MOV.U32 R16, RZ, RZ, R28 ;  /* 0x000000ffff107224 */ /* 0x000fce00078e001c */
.L_x_60:
[----:B------:R-:W-:Y:S02]  /*2500*/  IMAD.MOV.U32 R26, RZ, RZ, R10 ;  /* 0x000000ffff1a7224 */ /* 0x000fe400078e000a */
[----:B------:R-:W-:-:S05]  /*2510*/  IMAD.MOV.U32 R27, RZ, RZ, R5 ;  /* 0x000000ffff1b7224 */ /* 0x000fca00078e0005 */
[----:B------:R0:W2:Y:S02]  /*2520*/  LDG.E.CONSTANT R24, desc[UR8][R26.64] ;  /* 0x000000081a187981 */ /* 0x0000a4000c1e9900 */
[----:B0-----:R-:W-:Y:S02]  /*2530*/  IMAD.MOV.U32 R26, RZ, RZ, R12 ;  /* 0x000000ffff1a7224 */ /* 0x001fe400078e000c */
[----:B------:R-:W-:-:S05]  /*2540*/  IMAD.MOV.U32 R27, RZ, RZ, R11 ;  /* 0x000000ffff1b7224 */ /* 0x000fca00078e000b */
[----:B------:R-:W3:Y:S01]  /*2550*/  LDG.E.CONSTANT R28, desc[UR8][R26.64] ;  /* 0x000000081a1c7981 */ /* 0x000ee2000c1e9900 */
[----:B------:R-:W-:Y:S01]  /*2560*/  VIADD R4, R4, 0x1 ;  /* 0x0000000104047836 */ /* 0x000fe20000000000 */
[----:B------:R-:W-:Y:S01]  /*2570*/  IADD3 R12, P3, PT, R12, 0x4, RZ ;  /* 0x000000040c0c7810 */ /* 0x000fe20007f7e0ff */
[----:B------:R-:W-:Y:S01]  /*2580*/  VIADD R3, R3, 0x1 ;  /* 0x0000000103037836 */ /* 0x000fe20000000000 */
[----:B------:R-:W-:-:S03]  /*2590*/  IADD3 R10, P4, PT, R10, 0x4, RZ ;  /* 0x000000040a0a7810 */ /* 0x000fc60007f9e0ff */
[----:B------:R-:W-:Y:S02]  /*25a0*/  IMAD.X R11, RZ, RZ, R11, P3 ;  /* 0x000000ffff0b7224 */ /* 0x000fe400018e060b */
[----:B------:R-:W-:Y:S01]  /*25b0*/  IMAD.X R5, RZ, RZ, R5, P4 ;  /* 0x000000ffff057224 */ /* 0x000fe200020e0605 */
[----:B--2---:R-:W1:Y:S02]  /*25c0*/  F2F.F64.F32 R24, R24 ;  /* 0x0000001800187310 */ /* 0x004e640000201800 */
[----:B-1----:R-:W-:-:S06]  /*25d0*/  DADD R18, R24, -R18 ;  /* 0x0000000018127229 */ /* 0x002fcc0000000812 */
[----:B---3--:R-:W0:Y:S02]  /*25e0*/  F2F.F64.F32 R28, R28 ;  /* 0x0000001c001c7310 */ /* 0x008e240000201800 */
[----:B------:R-:W-:Y:S02]  /*25f0*/  DSETP.GT.AND P0, PT, R18, RZ, PT ;  /* 0x000000ff1200722a */ /* 0x000fe40003f04000 */
[----:B0-----:R-:W-:-:S08]  /*2600*/  DADD R16, -R28, R16 ;  /* 0x000000001c107229 */ /* 0x001fd00000000110 */
        /* <DEDUP_REMOVED lines=8> */
[----:B------:R-:W-:Y:S01]  /*2690*/  FSEL R17, R17, RZ, P1 ;  /* 0x000000ff11117208 */ /* 0x000fe20000800000 */
[----:B------:R-:W-:Y:S01]  /*26a0*/  DFMA R8, R14, R8, R18 ;  /* 0x000000080e08722b */ /* 0x000fe20000000012 */
[----:B------:R-:W-:Y:S01]  /*26b0*/  FSEL R16, R16, RZ, P0 ;  /* 0x000000ff10107208 */ /* 0x000fe20000000000 */
[----:B------:R-:W-:Y:S01]  /*26c0*/  IMAD.MOV.U32 R18, RZ, RZ, R20 ;  /* 0x000000ffff127224 */ /* 0x000fe200078e0014 */
[----:B------:R-:W-:Y:S01]  /*26d0*/  FSEL R17, R17, RZ, P0 ;  /* 0x000000ff11117208 */ /* 0x000fe20000000000 */
[----:B------:R-:W-:Y:S01]  /*26e0*/  IMAD.MOV.U32 R19, RZ, RZ, R13 ;  /* 0x000000ffff137224 */ /* 0x000fe200078e000d */
[----:B------:R-:W-:Y:S01]  /*26f0*/  ISETP.NE.AND P0, PT, R4, RZ, PT ;  /* 0x000000ff0400720c */ /* 0x000fe20003f05270 */
[----:B------:R-:W0:Y:S01]  /*2700*/  F2F.F32.F64 R23, R8 ;  /* 0x0000000800177310 */ /* 0x000e220000301000 */
[----:B------:R-:W-:-:S02]  /*2710*/  IADD3 R20, P2, PT, R20, 0x4, RZ ;  /* 0x0000000414147810 */ /* 0x000fc40007f5e0ff */
[----:B------:R-:W-:Y:S01]  /*2720*/  DFMA R6, R14, R6, R16 ;  /* 0x000000060e06722b */ /* 0x000fe20000000010 */
[----:B------:R-:W-:Y:S01]  /*2730*/  IMAD.MOV.U32 R16, RZ, RZ, R22 ;  /* 0x000000ffff107224 */ /* 0x000fe200078e0016 */
[----:B------:R-:W-:Y:S01]  /*2740*/  IADD3 R22, P1, PT, R22, 0x4, RZ ;  /* 0x0000000416167810 */ /* 0x000fe20007f3e0ff */
[----:B------:R-:W-:-:S03]  /*2750*/  IMAD.MOV.U32 R17, RZ, RZ, R21 ;  /* 0x000000ffff117224 */ /* 0x000fc600078e0015 */
[----:B------:R-:W1:Y:S01]  /*2760*/  F2F.F32.F64 R27, R6 ;  /* 0x00000006001b7310 */ /* 0x000e620000301000 */
[----:B------:R-:W-:Y:S02]  /*2770*/  IMAD.X R13, RZ, RZ, R13, P2 ;  /* 0x000000ffff0d7224 */ /* 0x000fe400010e060d */
[----:B------:R-:W-:Y:S01]  /*2780*/  IMAD.X R21, RZ, RZ, R21, P1 ;  /* 0x000000ffff157224 */ /* 0x000fe200008e0615 */
[----:B0-----:R0:W-:Y:S04]  /*2790*/  STG.E desc[UR8][R18.64], R23 ;  /* 0x0000001712007986 */ /* 0x0011e8000c101908 */
[----:B-1----:R1:W-:Y:S01]  /*27a0*/  STG.E desc[UR8][R16.64], R27 ;  /* 0x0000001b10007986 */ /* 0x0023e2000c101908 */
[----:B0-----:R-:W-:Y:S02]  /*27b0*/  IMAD.MOV.U32 R18, RZ, RZ, R24 ;  /* 0x000000ffff127224 */ /* 0x001fe400078e0018 */
[----:B------:R-:W-:-:S02]  /*27c0*/  IMAD.MOV.U32 R19, RZ, RZ, R25 ;  /* 0x000000ffff137224 */ /* 0x000fc400078e0019 */
[----:B-1----:R-:W-:Y:S02]  /*27d0*/  IMAD.MOV.U32 R16, RZ, RZ, R28 ;  /* 0x000000ffff107224 */ /* 0x002fe400078e001c */
[----:B------:R-:W-:Y:S01]  /*27e0*/  IMAD.MOV.U32 R17, RZ, RZ, R29 ;  /* 0x000000ffff117224 */ /* 0x000fe200078e001d */
[----:B------:R-:W-:Y:S06]  /*27f0*/  @P0 BRA `(.L_x_60) ;  /* 0xfffffffc00400947 */ /* 0x000fec000383ffff */
[----:B------:R-:W-:Y:S05]  /*2800*/  BSYNC.RECONVERGENT B1 ;  /* 0x0000000000017941 */ /* 0x000fea0003800200 */
.L_x_59:
[----:B------:R-:W-:Y:S02]  /*2810*/  IMAD.MOV.U32 R18, RZ, RZ, R24 ;  /* 0x000000ffff127224 */ /* 0x000fe400078e0018 */
[----:B------:R-:W-:-:S07]  /*2820*/  IMAD.MOV.U32 R19, RZ, RZ, R25 ;  /* 0x000000ffff137224 */ /* 0x000fce00078e0019 */
.L_x_58:
[----:B------:R-:W-:Y:S05]  /*2830*/  BSYNC.RECONVERGENT B0 ;  /* 0x0000000000007941 */ /* 0x000fea0003800200 */
.L_x_57:
[----:B------:R-:W0:Y:S02]  /*2840*/  LDC R5, c[0x0][0x3a0] ;  /* 0x0000e800ff057b82 */ /* 0x000e240000000800 */
[----:B0-----:R-:W-:-:S04]  /*2850*/  IADD3 R0, PT, PT, R5, -UR4, R0 ;  /* 0x8000000405007c10 */ /* 0x001fc8000fffe000 */
[----:B------:R-:W-:-:S13]  /*2860*/  ISETP.GT.U32.AND P0, PT, R0, -0x4, PT ;  /* 0xfffffffc0000780c */ /* 0x000fda0003f04070 */
[----:B------:R-:W-:Y:S05]  /*2870*/  @P0 EXIT ;  /* 0x000000000000094d */ /* 0x000fea0003800000 */
[----:B------:R-:W0:Y:S01]  /*2880*/  LDCU.128 UR12, c[0x0][0x380] ;  /* 0x00007000ff0c77ac */ /* 0x000e220008000c00 */
[----:B------:R-:W-:Y:S02]  /*2890*/  IMAD.MOV.U32 R10, RZ, RZ, 0x8 ;  /* 0x00000008ff0a7424 */ /* 0x000fe400078e00ff */
[----:B------:R-:W-:Y:S01]  /*28a0*/  IMAD.MOV.U32 R11, RZ, RZ, 0x0 ;  /* 0x00000000ff0b7424 */ /* 0x000fe200078e00ff */
[----:B------:R-:W3:Y:S01]  /*28b0*/  LDCU.64 UR6, c[0x0][0x3a8] ;  /* 0x00007500ff0677ac */ /* 0x000ee20008000a00 */
[----:B------:R-:W-:Y:S01]  /*28c0*/  IMAD.WIDE.U32 R10, R3, 0x4, R10 ;  /* 0x00000004030a7825 */ /* 0x000fe200078e000a */
[----:B------:R-:W4:Y:S03]  /*28d0*/  LDCU.64 UR10, c[0x0][0x3b0] ;  /* 0x00007600ff0a77ac */ /* 0x000f260008000a00 */
[----:B------:R-:W-:Y:S01]  /*28e0*/  IMAD.WIDE R4, R2, 0x4, R10 ;  /* 0x0000000402047825 */ /* 0x000fe200078e020a */
[----:B0-----:R-:W-:-:S02]  /*28f0*/  IADD3 R12, P0, PT, R10, UR12, RZ ;  /* 0x0000000c0a0c7c10 */ /* 0x001fc4000ff1e0ff */
[----:B------:R-:W-:Y:S02]  /*2900*/  IADD3 R16, P1, PT, R10, UR14, RZ ;  /* 0x0000000e0a107c10 */ /* 0x000fe4000ff3e0ff */
[C---:B---3--:R-:W-:Y:S02]  /*2910*/  IADD3 R0, P2, PT, R4.reuse, UR6, RZ ;  /* 0x0000000604007c10 */ /* 0x048fe4000ff5e0ff */
[C---:B------:R-:W-:Y:S02]  /*2920*/  IADD3.X R13, PT, PT, R11.reuse, UR13, RZ, P0, !PT ;  /* 0x0000000d0b0d7c10 */ /* 0x040fe400087fe4ff */
[----:B----4-:R-:W-:Y:S02]  /*2930*/  IADD3 R4, P3, PT, R4, UR10, RZ ;  /* 0x0000000a04047c10 */ /* 0x010fe4000ff7e0ff */
[----:B------:R-:W-:Y:S02]  /*2940*/  IADD3.X R17, PT, PT, R11, UR15, RZ, P1, !PT ;  /* 0x0000000f0b117c10 */ /* 0x000fe40008ffe4ff */
[----:B------:R-:W-:-:S02]  /*2950*/  IADD3.X R11, PT, PT, R5, UR7, RZ, P2, !PT ;  /* 0x00000007050b7c10 */ /* 0x000fc400097fe4ff */
[----:B------:R-:W-:-:S07]  /*2960*/  IADD3.X R5, PT, PT, R5, UR11, RZ, P3, !PT ;  /* 0x0000000b05057c10 */ /* 0x000fce0009ffe4ff */
.L_x_61:
        /* <DEDUP_REMOVED lines=8> */
[----:B--2---:R-:W-:-:S06]  /*29f0*/  DADD R28, -R22, R28 ;  /* 0x00000000161c7229 */ /* 0x004fcc000000011c */
[C---:B------:R-:W-:Y:S02]  /*2a00*/  DSETP.GT.AND P0, PT, R18.reuse, RZ, PT ;  /* 0x000000ff1200722a */ /* 0x040fe40003f04000 */
[----:B------:R-:W-:Y:S02]  /*2a10*/  DSETP.GT.AND P1, PT, R18, R28, PT ;  /* 0x0000001c1200722a */ /* 0x000fe40003f24000 */
[----:B------:R-:W-:-:S04]  /*2a20*/  DSETP.GT.AND P2, PT, R28, R18, PT ;  /* 0x000000121c00722a */ /* 0x000fc80003f44000 */
[----:B------:R-:W-:Y:S02]  /*2a30*/  FSEL R30, R18, RZ, P1 ;  /* 0x000000ff121e7208 */ /* 0x000fe40000800000 */
[----:B------:R-:W-:Y:S01]  /*2a40*/  FSEL R18, R19, RZ, P1 ;  /* 0x000000ff13127208 */ /* 0x000fe20000800000 */
[----:B-----5:R-:W0:Y:S01]  /*2a50*/  F2F.F64.F32 R24, R24 ;  /* 0x0000001800187310 */ /* 0x020e220000201800 */
[----:B------:R-:W-:Y:S01]  /*2a60*/  FSEL R30, R30, RZ, P0 ;  /* 0x000000ff1e1e7208 */ /* 0x000fe20000000000 */
[----:B------:R-:W-:Y:S01]  /*2a70*/  DSETP.GT.AND P1, PT, R28, RZ, PT ;  /* 0x000000ff1c00722a */ /* 0x000fe20003f24000 */
[----:B------:R-:W-:Y:S02]  /*2a80*/  FSEL R31, R18, RZ, P0 ;  /* 0x000000ff121f7208 */ /* 0x000fe40000000000 */
[----:B------:R-:W-:Y:S02]  /*2a90*/  FSEL R20, R28, RZ, P2 ;  /* 0x000000ff1c147208 */ /* 0x000fe40001000000 */
[----:B------:R-:W-:Y:S01]  /*2aa0*/  FSEL R28, R29, RZ, P2 ;  /* 0x000000ff1d1c7208 */ /* 0x000fe20001000000 */
[----:B------:R-:W1:Y:S01]  /*2ab0*/  F2F.F64.F32 R18, R2 ;  /* 0x0000000200127310 */ /* 0x000e620000201800 */
[----:B------:R-:W-:Y:S01]  /*2ac0*/  DFMA R30, R14, R8, R30 ;  /* 0x000000080e1e722b */ /* 0x000fe2000000001e */
[----:B------:R-:W-:Y:S01]  /*2ad0*/  FSEL R20, R20, RZ, P1 ;  /* 0x000000ff14147208 */ /* 0x000fe20000800000 */
[----:B------:R-:W2:Y:S01]  /*2ae0*/  LDG.E.CONSTANT R8, desc[UR8][R12.64] ;  /* 0x000000080c087981 */ /* 0x000ea2000c1e9900 */
[----:B------:R-:W-:-:S03]  /*2af0*/  FSEL R21, R28, RZ, P1 ;  /* 0x000000ff1c157208 */ /* 0x000fc60000800000 */
[----:B------:R3:W4:Y:S03]  /*2b00*/  LDG.E.CONSTANT R28, desc[UR8][R16.64+0x4] ;  /* 0x00000408101c7981 */ /* 0x000726000c1e9900 */
[----:B------:R-:W-:Y:S02]  /*2b10*/  DFMA R20, R14, R6, R20 ;  /* 0x000000060e14722b */ /* 0x000fe40000000014 */
[----:B0-----:R-:W-:Y:S02]  /*2b20*/  DADD R6, R22, -R24 ;  /* 0x0000000016067229 */ /* 0x001fe40000000818 */
[----:B-1----:R-:W-:-:S08]  /*2b30*/  DADD R26, -R26, R18 ;  /* 0x000000001a1a7229 */ /* 0x002fd00000000112 */
[C---:B------:R-:W-:Y:S02]  /*2b40*/  DSETP.GT.AND P1, PT, R26.reuse, R6, PT ;  /* 0x000000061a00722a */ /* 0x040fe40003f24000 */
[----:B------:R-:W-:Y:S02]  /*2b50*/  DSETP.GT.AND P0, PT, R26, RZ, PT ;  /* 0x000000ff1a00722a */ /* 0x000fe40003f04000 */
[----:B------:R-:W-:Y:S02]  /*2b60*/  DSETP.GT.AND P2, PT, R6, R26, PT ;  /* 0x0000001a0600722a */ /* 0x000fe40003f44000 */
[----:B------:R-:W-:Y:S02]  /*2b70*/  FSEL R22, R26, RZ, P1 ;  /* 0x000000ff1a167208 */ /* 0x000fe40000800000 */
[----:B------:R-:W-:-:S04]  /*2b80*/  FSEL R26, R27, RZ, P1 ;  /* 0x000000ff1b1a7208 */ /* 0x000fc80000800000 */
[----:B------:R-:W-:Y:S02]  /*2b90*/  FSEL R23, R26, RZ, P0 ;  /* 0x000000ff1a177208 */ /* 0x000fe40000000000 */
[----:B------:R-:W5:Y:S01]  /*2ba0*/  LDG.E.CONSTANT R26, desc[UR8][R12.64+0x4] ;  /* 0x000004080c1a7981 */ /* 0x000f62000c1e9900 */
[----:B------:R-:W-:Y:S01]  /*2bb0*/  FSEL R22, R22, RZ, P0 ;  /* 0x000000ff16167208 */ /* 0x000fe20000000000 */
[----:B------:R-:W-:Y:S01]  /*2bc0*/  DSETP.GT.AND P0, PT, R6, RZ, PT ;  /* 0x000000ff0600722a */ /* 0x000fe20003f04000 */
[----:B------:R-:W-:Y:S02]  /*2bd0*/  FSEL R6, R6, RZ, P2 ;  /* 0x000000ff06067208 */ /* 0x000fe40001000000 */
[----:B------:R-:W-:-:S03]  /*2be0*/  FSEL R7, R7, RZ, P2 ;  /* 0x000000ff07077208 */ /* 0x000fc60001000000 */
[----:B------:R-:W-:Y:S02]  /*2bf0*/  FSEL R6, R6, RZ, P0 ;  /* 0x000000ff06067208 */ /* 0x000fe40000000000 */
[----:B------:R-:W-:Y:S01]  /*2c00*/  FSEL R7, R7, RZ, P0 ;  /* 0x000000ff07077208 */ /* 0x000fe20000000000 */
[----:B------:R0:W-:Y:S05]  /*2c10*/  F2F.F32.F64 R2, R20 ;  /* 0x0000001400027310 */ /* 0x0001ea0000301000 */
[C---:B------:R-:W-:Y:S01]  /*2c20*/  DFMA R6, R14.reuse, R20, R6 ;  /* 0x000000140e06722b */ /* 0x040fe20000000006 */
[----:B0-----:R-:W-:Y:S02]  /*2c30*/  IMAD.MOV.U32 R21, RZ, RZ, R11 ;  /* 0x000000ffff157224 */ /* 0x001fe400078e000b */
[----:B------:R-:W0:Y:S01]  /*2c40*/  F2F.F64.F32 R10, R10 ;  /* 0x0000000a000a7310 */ /* 0x000e220000201800 */
[----:B------:R-:W-:-:S07]  /*2c50*/  DFMA R22, R14, R30, R22 ;  /* 0x0000001e0e16722b */ /* 0x000fce0000000016 */
[----:B------:R0:W1:Y:S02]  /*2c60*/  F2F.F32.F64 R27, R30 ;  /* 0x0000001e001b7310 */ /* 0x0000640000301000 */
[----:B0-----:R-:W-:Y:S01]  /*2c70*/  DADD R30, R24, -R10 ;  /* 0x00000000181e7229 */ /* 0x001fe2000000080a */
[----:B------:R-:W-:-:S05]  /*2c80*/  IMAD.MOV.U32 R20, RZ, RZ, R0 ;  /* 0x000000ffff147224 */ /* 0x000fca00078e0000 */
[----:B-1----:R0:W-:Y:S02]  /*2c90*/  STG.E desc[UR8][R20.64+-0x8], R27 ;  /* 0xfffff81b14007986 */ /* 0x0021e4000c101908 */
[----:B0-----:R-:W-:Y:S01]  /*2ca0*/  F2F.F32.F64 R27, R22 ;  /* 0x00000016001b7310 */ /* 0x001fe20000301000 */
[----:B------:R-:W-:Y:S01]  /*2cb0*/  VIADD R3, R3, 0x4 ;  /* 0x0000000403037836 */ /* 0x000fe20000000000 */
[----:B---3--:R-:W-:-:S05]  /*2cc0*/  IADD3 R16, P2, PT, R16, 0x10, RZ ;  /* 0x0000001010107810 */ /* 0x008fca0007f5e0ff */
[----:B------:R-:W-:Y:S01]  /*2cd0*/  IMAD.X R17, RZ, RZ, R17, P2 ;  /* 0x000000ffff117224 */ /* 0x000fe200010e0611 */
[----:B--2---:R-:W0:Y:S02]  /*2ce0*/  F2F.F64.F32 R8, R8 ;  /* 0x0000000800087310 */ /* 0x004e240000201800 */
[----:B0-----:R-:W-:-:S08]  /*2cf0*/  DADD R18, -R18, R8 ;  /* 0x0000000012127229 */ /* 0x001fd00000000108 */
[C---:B------:R-:W-:Y:S01]  /*2d00*/  DSETP.GT.AND P1, PT, R18.reuse, R30, PT ;  /* 0x0000001e1200722a */ /* 0x040fe20003f24000 */
[----:B----4-:R-:W0:Y:S01]  /*2d10*/  F2F.F64.F32 R28, R28 ;  /* 0x0000001c001c7310 */ /* 0x010e220000201800 */
[----:B------:R-:W-:-:S04]  /*2d20*/  DSETP.GT.AND P0, PT, R18, RZ, PT ;  /* 0x000000ff1200722a */ /* 0x000fc80003f04000 */
[----:B------:R-:W-:Y:S02]  /*2d30*/  FSEL R24, R18, RZ, P1 ;  /* 0x000000ff12187208 */ /* 0x000fe40000800000 */
[----:B------:R-:W-:Y:S01]  /*2d40*/  FSEL R0, R19, RZ, P1 ;  /* 0x000000ff13007208 */ /* 0x000fe20000800000 */
[----:B------:R-:W-:Y:S01]  /*2d50*/  DSETP.GT.AND P1, PT, R30, R18, PT ;  /* 0x000000121e00722a */ /* 0x000fe20003f24000 */
[----:B-----5:R-:W1:Y:S01]  /*2d60*/  F2F.F64.F32 R18, R26 ;  /* 0x0000001a00127310 */ /* 0x020e620000201800 */
[----:B------:R-:W-:Y:S01]  /*2d70*/  FSEL R24, R24, RZ, P0 ;  /* 0x000000ff18187208 */ /* 0x000fe20000000000 */
[----:B0-----:R-:W-:Y:S01]  /*2d80*/  DADD R10, R10, -R28 ;  /* 0x000000000a0a7229 */ /* 0x001fe2000000081c */
[----:B------:R-:W-:Y:S01]  /*2d90*/  FSEL R25, R0, RZ, P0 ;  /* 0x000000ff00197208 */ /* 0x000fe20000000000 */
[----:B------:R-:W-:Y:S01]  /*2da0*/  DSETP.GT.AND P0, PT, R30, RZ, PT ;  /* 0x000000ff1e00722a */ /* 0x000fe20003f04000 */
[----:B------:R-:W-:Y:S01]  /*2db0*/  FSEL R0, R30, RZ, P1 ;  /* 0x000000ff1e007208 */ /* 0x000fe20000800000 */
[----:B-1----:R-:W-:Y:S01]  /*2dc0*/  DADD R8, -R8, R18 ;  /* 0x0000000008087229 */ /* 0x002fe20000000112 */
[----:B------:R-:W-:-:S02]  /*2dd0*/  FSEL R30, R31, RZ, P1 ;  /* 0x000000ff1f1e7208 */ /* 0x000fc40000800000 */
[----:B------:R-:W-:Y:S01]  /*2de0*/  DFMA R24, R14, R22, R24 ;  /* 0x000000160e18722b */ /* 0x000fe20000000018 */
[----:B------:R-:W-:-:S04]  /*2df0*/  IMAD.MOV.U32 R22, RZ, RZ, R4 ;  /* 0x000000ffff167224 */ /* 0x000fc800078e0004 */
[C---:B------:R-:W-:Y:S01]  /*2e00*/  DSETP.GT.AND P1, PT, R8.reuse, R10, PT ;  /* 0x0000000a0800722a */ /* 0x040fe20003f24000 */
[----:B------:R-:W-:Y:S01]  /*2e10*/  IMAD.MOV.U32 R23, RZ, RZ, R5 ;  /* 0x000000ffff177224 */ /* 0x000fe200078e0005 */
[----:B------:R-:W-:Y:S02]  /*2e20*/  FSEL R4, R0, RZ, P0 ;  /* 0x000000ff00047208 */ /* 0x000fe40000000000 */
[----:B------:R-:W-:Y:S01]  /*2e30*/  FSEL R5, R30, RZ, P0 ;  /* 0x000000ff1e057208 */ /* 0x000fe20000000000 */
[----:B------:R-:W-:Y:S01]  /*2e40*/  DSETP.GT.AND P0, PT, R8, RZ, PT ;  /* 0x000000ff0800722a */ /* 0x000fe20003f04000 */
[----:B------:R-:W-:Y:S02]  /*2e50*/  FSEL R32, R8, RZ, P1 ;  /* 0x000000ff08207208 */ /* 0x000fe40000800000 */
[----:B------:R-:W-:Y:S01]  /*2e60*/  FSEL R0, R9, RZ, P1 ;  /* 0x000000ff09007208 */ /* 0x000fe20000800000 */
[----:B------:R-:W-:Y:S01]  /*2e70*/  DSETP.GT.AND P1, PT, R10, R8, PT ;  /* 0x000000080a00722a */ /* 0x000fe20003f24000 */
[----:B------:R0:W1:Y:S01]  /*2e80*/  F2F.F32.F64 R31, R6 ;  /* 0x00000006001f7310 */ /* 0x0000620000301000 */
[----:B------:R-:W-:Y:S01]  /*2e90*/  FSEL R32, R32, RZ, P0 ;  /* 0x000000ff20207208 */ /* 0x000fe20000000000 */
[----:B------:R-:W-:Y:S01]  /*2ea0*/  DFMA R4, R14, R6, R4 ;  /* 0x000000060e04722b */ /* 0x000fe20000000004 */
[----:B------:R-:W-:Y:S01]  /*2eb0*/  FSEL R33, R0, RZ, P0 ;  /* 0x000000ff00217208 */ /* 0x000fe20000000000 */
[----:B------:R-:W-:Y:S01]  /*2ec0*/  DSETP.GT.AND P0, PT, R10, RZ, PT ;  /* 0x000000ff0a00722a */ /* 0x000fe20003f04000 */
[----:B0-----:R-:W-:-:S02]  /*2ed0*/  FSEL R6, R10, RZ, P1 ;  /* 0x000000ff0a067208 */ /* 0x001fc40000800000 */
[----:B------:R-:W-:-:S03]  /*2ee0*/  FSEL R10, R11, RZ, P1 ;  /* 0x000000ff0b0a7208 */ /* 0x000fc60000800000 */
[----:B------:R-:W-:Y:S02]  /*2ef0*/  FSEL R6, R6, RZ, P0 ;  /* 0x000000ff06067208 */ /* 0x000fe40000000000 */
[----:B------:R-:W-:Y:S01]  /*2f00*/  FSEL R7, R10, RZ, P0 ;  /* 0x000000ff0a077208 */ /* 0x000fe20000000000 */
[C---:B------:R-:W-:Y:S01]  /*2f10*/  DFMA R8, R14.reuse, R24, R32 ;  /* 0x000000180e08722b */ /* 0x040fe20000000020 */
[----:B------:R-:W-:Y:S01]  /*2f20*/  STG.E desc[UR8][R22.64+-0x8], R2 ;  /* 0xfffff80216007986 */ /* 0x000fe2000c101908 */
[----:B------:R-:W0:Y:S03]  /*2f30*/  F2F.F32.F64 R25, R24 ;  /* 0x0000001800197310 */ /* 0x000e260000301000 */
[----:B------:R-:W-:Y:S01]  /*2f40*/  DFMA R6, R14, R4, R6 ;  /* 0x000000040e06722b */ /* 0x000fe20000000006 */
[----:B------:R2:W-:Y:S04]  /*2f50*/  STG.E desc[UR8][R20.64+-0x4], R27 ;  /* 0xfffffc1b14007986 */ /* 0x0005e8000c101908 */
[----:B------:R-:W3:Y:S08]  /*2f60*/  F2F.F32.F64 R11, R4 ;  /* 0x00000004000b7310 */ /* 0x000ef00000301000 */
[----:B--2---:R-:W2:Y:S08]  /*2f70*/  F2F.F32.F64 R27, R8 ;  /* 0x00000008001b7310 */ /* 0x004eb00000301000 */
[----:B------:R-:W4:Y:S01]  /*2f80*/  F2F.F32.F64 R33, R6 ;  /* 0x0000000600217310 */ /* 0x000f220000301000 */
[----:B-1----:R-:W-:Y:S04]  /*2f90*/  STG.E desc[UR8][R22.64+-0x4], R31 ;  /* 0xfffffc1f16007986 */ /* 0x002fe8000c101908 */
[----:B0-----:R-:W-:Y:S04]  /*2fa0*/  STG.E desc[UR8][R20.64], R25 ;  /* 0x0000001914007986 */ /* 0x001fe8000c101908 */
[----:B---3--:R0:W-:Y:S04]  /*2fb0*/  STG.E desc[UR8][R22.64], R11 ;  /* 0x0000000b16007986 */ /* 0x0081e8000c101908 */
[----:B--2---:R3:W-:Y:S04]  /*2fc0*/  STG.E desc[UR8][R20.64+0x4], R27 ;  /* 0x0000041b14007986 */ /* 0x0047e8000c101908 */
[----:B----4-:R3:W-:Y:S01]  /*2fd0*/  STG.E desc[UR8][R22.64+0x4], R33 ;  /* 0x0000042116007986 */ /* 0x0107e2000c101908 */
[----:B------:R-:W-:-:S02]  /*2fe0*/  ISETP.GE.AND P0, PT, R3, UR4, PT ;  /* 0x0000000403007c0c */ /* 0x000fc4000bf06270 */
[----:B------:R-:W-:Y:S02]  /*2ff0*/  IADD3 R12, P1, PT, R12, 0x10, RZ ;  /* 0x000000100c0c7810 */ /* 0x000fe40007f3e0ff */
[----:B------:R-:W-:Y:S02]  /*3000*/  IADD3 R0, P3, PT, R20, 0x10, RZ ;  /* 0x0000001014007810 */ /* 0x000fe40007f7e0ff */
[----:B------:R-:W-:Y:S01]  /*3010*/  IADD3 R4, P4, PT, R22, 0x10, RZ ;  /* 0x0000001016047810 */ /* 0x000fe20007f9e0ff */
[----:B------:R-:W-:Y:S02]  /*3020*/  IMAD.X R13, RZ, RZ, R13, P1 ;  /* 0x000000ffff0d7224 */ /* 0x000fe400008e060d */
[----:B0-----:R-:W-:Y:S02]  /*3030*/  IMAD.X R11, RZ, RZ, R21, P3 ;  /* 0x000000ffff0b7224 */ /* 0x001fe400018e0615 */
[----:B------:R-:W-:Y:S02]  /*3040*/  IMAD.X R5, RZ, RZ, R23, P4 ;  /* 0x000000ffff057224 */ /* 0x000fe400020e0617 */
[----:B---3--:R-:W-:Y:S06]  /*3050*/  @!P0 BRA `(.L_x_61) ;  /* 0xfffffff800448947 */ /* 0x008fec000383ffff */
[----:B------:R-:W-:Y:S05]  /*3060*/  EXIT ;  /* 0x000000000000794d */ /* 0x000fea0003800000 */
        .weak           $__internal_1_$__cuda_sm20_dblrcp_rn_slowpath_v3
        .type           $__internal_1_$__cuda_sm20_dblrcp_rn_slowpath_v3,@function
        .size           $__internal_1_$__cuda_sm20_dblrcp_rn_slowpath_v3,(.L_x_68 - $__internal_1_$__cuda_sm20_dblrcp_rn_slowpath_v3)
$__internal_1_$__cuda_sm20_dblrcp_rn_slowpath_v3:
[----:B------:R-:W-:Y:S01]  /*3070*/  DSETP.GTU.AND P0, PT, |R4|, +INF , PT ;  /* 0x7ff000000400742a */ /* 0x000fe20003f0c200 */
[----:B------:R-:W-:-:S13]  /*3080*/  BSSY.RECONVERGENT B1, `(.L_x_62) ;  /* 0x0000022000017945 */ /* 0x000fda0003800200 */
        /* <DEDUP_REMOVED lines=9> */
[----:B------:R-:W-:Y:S02]  /*3120*/  VIADD R15, R5, 0xc0200000 ;  /* 0xc0200000050f7836 */ /* 0x000fe40000000000 */
[----:B------:R-:W-:Y:S02]  /*3130*/  IMAD.MOV.U32 R14, RZ, RZ, R4 ;  /* 0x000000ffff0e7224 */ /* 0x000fe400078e0004 */
[----:B------:R-:W0:Y:S04]  /*3140*/  MUFU.RCP64H R17, R15 ;  /* 0x0000000f00117308 */ /* 0x000e280000001800 */
        /* <DEDUP_REMOVED lines=10> */
.L_x_65:
[----:B------:R-:W-:-:S06]  /*31f0*/  DMUL R4, R4, 8.11296384146066816958e+31 ;  /* 0x4690000004047828 */ /* 0x000fcc0000000000 */
        /* <DEDUP_REMOVED lines=8> */
.L_x_63:
[----:B------:R-:W-:Y:S01]  /*3280*/  LOP3.LUT R15, R5, 0x80000, RZ, 0xfc, !PT ;  /* 0x00080000050f7812 */ /* 0x000fe200078efcff */
[----:B------:R-:W-:-:S07]  /*3290*/  IMAD.MOV.U32 R14, RZ, RZ, R4 ;  /* 0x000000ffff0e7224 */ /* 0x000fce00078e0004 */
.L_x_64:
[----:B------:R-:W-:Y:S05]  /*32a0*/  BSYNC.RECONVERGENT B1 ;  /* 0x0000000000017941 */ /* 0x000fea0003800200 */
.L_x_62:
[----:B------:R-:W-:-:S04]  /*32b0*/  IMAD.MOV.U32 R11, RZ, RZ, 0x0 ;  /* 0x00000000ff0b7424 */ /* 0x000fc800078e00ff */
[----:B------:R-:W-:Y:S05]  /*32c0*/  RET.REL.NODEC R10 `(dm_batch_f32) ;  /* 0xffffffcc0a4c7950 */ /* 0x000fea0003c3ffff */
.L_x_66:
        /* <DEDUP_REMOVED lines=11> */
.L_x_68:


//--------------------- .nv.shared.reserved.0     --------------------------
	.section	.nv.shared.reserved.0,"aw",@nobits
	.weak		__nv_reservedSMEM_offset_0_alias
	.size		__nv_reservedSMEM_offset_0_alias, 0, 64
	.other		__nv_reservedSMEM_offset_0_alias,@"STO_CUDA_RESERVED_SHARED STV_DEFAULT"
__nv_reservedSMEM_offset_0_alias:
	.zero		0
	.zero		64


//--------------------- .nv.constant0.dm_many_series_one_param_time_major_f32 --------------------------
	.section	.nv.constant0.dm_many_series_one_param_time_major_f32,"a",@progbits
	.sectionflags	@""
	.align	4
.nv.constant0.dm_many_series_one_param_time_major_f32:
	.zero		952


//--------------------- .nv.constant0.dm_batch_f32 --------------------------
	.section	.nv.constant0.dm_batch_f32,"a",@progbits
	.sectionflags	@""
	.align	4
.nv.constant0.dm_batch_f32:
	.zero		952


//--------------------- SYMBOLS --------------------------

	.type		.nv.reservedSmem.offset0,@object
	.size		.nv.reservedSmem.offset0,0x4
